//
// Generated by NVIDIA NVVM Compiler
//
// Compiler Build ID: CL-36424714
// Cuda compilation tools, release 13.0, V13.0.88
// Based on NVVM 20.0.0
//

.version 9.0
.target sm_100
.address_size 64

	// .globl	_Z10tot_2dcgleP7double2S0_Pddd

.visible .entry _Z10tot_2dcgleP7double2S0_Pddd(
	.param .u64 .ptr .align 1 _Z10tot_2dcgleP7double2S0_Pddd_param_0,
	.param .u64 .ptr .align 1 _Z10tot_2dcgleP7double2S0_Pddd_param_1,
	.param .u64 .ptr .align 1 _Z10tot_2dcgleP7double2S0_Pddd_param_2,
	.param .f64 _Z10tot_2dcgleP7double2S0_Pddd_param_3,
	.param .f64 _Z10tot_2dcgleP7double2S0_Pddd_param_4
)
{
	.reg .b32 	%r<5>;
	.reg .b64 	%rd<12>;
	.reg .b64 	%fd<22>;

	ld.param.u64 	%rd1, [_Z10tot_2dcgleP7double2S0_Pddd_param_0];
	ld.param.u64 	%rd2, [_Z10tot_2dcgleP7double2S0_Pddd_param_1];
	ld.param.u64 	%rd3, [_Z10tot_2dcgleP7double2S0_Pddd_param_2];
	ld.param.f64 	%fd1, [_Z10tot_2dcgleP7double2S0_Pddd_param_3];
	ld.param.f64 	%fd2, [_Z10tot_2dcgleP7double2S0_Pddd_param_4];
	cvta.to.global.u64 	%rd4, %rd2;
	cvta.to.global.u64 	%rd5, %rd3;
	cvta.to.global.u64 	%rd6, %rd1;
	mov.u32 	%r1, %ctaid.x;
	mov.u32 	%r2, %ntid.x;
	mov.u32 	%r3, %tid.x;
	mad.lo.s32 	%r4, %r1, %r2, %r3;
	mul.wide.s32 	%rd7, %r4, 16;
	add.s64 	%rd8, %rd6, %rd7;
	ld.global.v2.f64 	{%fd3, %fd4}, [%rd8];
	mul.f64 	%fd5, %fd4, %fd4;
	fma.rn.f64 	%fd6, %fd3, %fd3, %fd5;
	mul.wide.s32 	%rd9, %r4, 8;
	add.s64 	%rd10, %rd5, %rd9;
	ld.global.f64 	%fd7, [%rd10];
	add.s64 	%rd11, %rd4, %rd7;
	ld.global.v2.f64 	{%fd8, %fd9}, [%rd11];
	mul.f64 	%fd10, %fd1, %fd9;
	sub.f64 	%fd11, %fd8, %fd10;
	fma.rn.f64 	%fd12, %fd7, %fd3, %fd11;
	fma.rn.f64 	%fd13, %fd2, %fd4, %fd3;
	mul.f64 	%fd14, %fd6, %fd13;
	sub.f64 	%fd15, %fd12, %fd14;
	fma.rn.f64 	%fd16, %fd1, %fd8, %fd9;
	fma.rn.f64 	%fd17, %fd4, %fd7, %fd16;
	mul.f64 	%fd18, %fd2, %fd3;
	sub.f64 	%fd19, %fd4, %fd18;
	mul.f64 	%fd20, %fd6, %fd19;
	sub.f64 	%fd21, %fd17, %fd20;
	st.global.v2.f64 	[%rd11], {%fd15, %fd21};
	ret;

}
	// .globl	_Z16tot_stuartlandauP7double2S0_Pddd
.visible .entry _Z16tot_stuartlandauP7double2S0_Pddd(
	.param .u64 .ptr .align 1 _Z16tot_stuartlandauP7double2S0_Pddd_param_0,
	.param .u64 .ptr .align 1 _Z16tot_stuartlandauP7double2S0_Pddd_param_1,
	.param .u64 .ptr .align 1 _Z16tot_stuartlandauP7double2S0_Pddd_param_2,
	.param .f64 _Z16tot_stuartlandauP7double2S0_Pddd_param_3,
	.param .f64 _Z16tot_stuartlandauP7double2S0_Pddd_param_4
)
{
	.reg .b32 	%r<5>;
	.reg .b64 	%rd<12>;
	.reg .b64 	%fd<26>;

	ld.param.u64 	%rd1, [_Z16tot_stuartlandauP7double2S0_Pddd_param_0];
	ld.param.u64 	%rd2, [_Z16tot_stuartlandauP7double2S0_Pddd_param_1];
	ld.param.u64 	%rd3, [_Z16tot_stuartlandauP7double2S0_Pddd_param_2];
	ld.param.f64 	%fd1, [_Z16tot_stuartlandauP7double2S0_Pddd_param_3];
	ld.param.f64 	%fd2, [_Z16tot_stuartlandauP7double2S0_Pddd_param_4];
	cvta.to.global.u64 	%rd4, %rd3;
	cvta.to.global.u64 	%rd5, %rd2;
	cvta.to.global.u64 	%rd6, %rd1;
	mov.u32 	%r1, %ctaid.x;
	mov.u32 	%r2, %ntid.x;
	mov.u32 	%r3, %tid.x;
	mad.lo.s32 	%r4, %r1, %r2, %r3;
	mul.wide.s32 	%rd7, %r4, 16;
	add.s64 	%rd8, %rd6, %rd7;
	ld.global.v2.f64 	{%fd3, %fd4}, [%rd8];
	mul.f64 	%fd5, %fd4, %fd4;
	fma.rn.f64 	%fd6, %fd3, %fd3, %fd5;
	add.s64 	%rd9, %rd5, %rd7;
	ld.global.v2.f64 	{%fd7, %fd8}, [%rd9];
	mul.f64 	%fd9, %fd4, %fd7;
	mul.f64 	%fd10, %fd3, %fd8;
	sub.f64 	%fd11, %fd9, %fd10;
	mul.f64 	%fd12, %fd1, %fd11;
	mul.wide.s32 	%rd10, %r4, 8;
	add.s64 	%rd11, %rd4, %rd10;
	ld.global.f64 	%fd13, [%rd11];
	mul.f64 	%fd14, %fd4, %fd12;
	mul.f64 	%fd15, %fd13, %fd4;
	sub.f64 	%fd16, %fd14, %fd15;
	mul.f64 	%fd17, %fd2, %fd3;
	mov.f64 	%fd18, 0d3FF0000000000000;
	sub.f64 	%fd19, %fd18, %fd6;
	fma.rn.f64 	%fd20, %fd19, %fd17, %fd16;
	mul.f64 	%fd21, %fd3, %fd13;
	mul.f64 	%fd22, %fd12, %fd3;
	sub.f64 	%fd23, %fd21, %fd22;
	mul.f64 	%fd24, %fd2, %fd4;
	fma.rn.f64 	%fd25, %fd19, %fd24, %fd23;
	st.global.v2.f64 	[%rd9], {%fd20, %fd25};
	ret;

}
	// .globl	_Z5step3P7double2S0_S0_S0_dd
.visible .entry _Z5step3P7double2S0_S0_S0_dd(
	.param .u64 .ptr .align 1 _Z5step3P7double2S0_S0_S0_dd_param_0,
	.param .u64 .ptr .align 1 _Z5step3P7double2S0_S0_S0_dd_param_1,
	.param .u64 .ptr .align 1 _Z5step3P7double2S0_S0_S0_dd_param_2,
	.param .u64 .ptr .align 1 _Z5step3P7double2S0_S0_S0_dd_param_3,
	.param .f64 _Z5step3P7double2S0_S0_S0_dd_param_4,
	.param .f64 _Z5step3P7double2S0_S0_S0_dd_param_5
)
{
	.reg .b32 	%r<5>;
	.reg .b64 	%rd<14>;
	.reg .b64 	%fd<13>;

	ld.param.u64 	%rd1, [_Z5step3P7double2S0_S0_S0_dd_param_0];
	ld.param.u64 	%rd2, [_Z5step3P7double2S0_S0_S0_dd_param_1];
	ld.param.u64 	%rd3, [_Z5step3P7double2S0_S0_S0_dd_param_2];
	ld.param.u64 	%rd4, [_Z5step3P7double2S0_S0_S0_dd_param_3];
	ld.param.f64 	%fd1, [_Z5step3P7double2S0_S0_S0_dd_param_4];
	ld.param.f64 	%fd2, [_Z5step3P7double2S0_S0_S0_dd_param_5];
	cvta.to.global.u64 	%rd5, %rd4;
	cvta.to.global.u64 	%rd6, %rd3;
	cvta.to.global.u64 	%rd7, %rd2;
	cvta.to.global.u64 	%rd8, %rd1;
	mov.u32 	%r1, %ctaid.x;
	mov.u32 	%r2, %ntid.x;
	mov.u32 	%r3, %tid.x;
	mad.lo.s32 	%r4, %r1, %r2, %r3;
	mul.wide.s32 	%rd9, %r4, 16;
	add.s64 	%rd10, %rd8, %rd9;
	ld.global.v2.f64 	{%fd3, %fd4}, [%rd10];
	add.s64 	%rd11, %rd7, %rd9;
	ld.global.v2.f64 	{%fd5, %fd6}, [%rd11];
	fma.rn.f64 	%fd7, %fd1, %fd5, %fd3;
	add.s64 	%rd12, %rd6, %rd9;
	ld.global.v2.f64 	{%fd8, %fd9}, [%rd12];
	fma.rn.f64 	%fd10, %fd2, %fd8, %fd7;
	add.s64 	%rd13, %rd5, %rd9;
	fma.rn.f64 	%fd11, %fd1, %fd6, %fd4;
	fma.rn.f64 	%fd12, %fd2, %fd9, %fd11;
	st.global.v2.f64 	[%rd13], {%fd10, %fd12};
	ret;

}
	// .globl	_Z5step4P7double2S0_S0_S0_S0_ddd
.visible .entry _Z5step4P7double2S0_S0_S0_S0_ddd(
	.param .u64 .ptr .align 1 _Z5step4P7double2S0_S0_S0_S0_ddd_param_0,
	.param .u64 .ptr .align 1 _Z5step4P7double2S0_S0_S0_S0_ddd_param_1,
	.param .u64 .ptr .align 1 _Z5step4P7double2S0_S0_S0_S0_ddd_param_2,
	.param .u64 .ptr .align 1 _Z5step4P7double2S0_S0_S0_S0_ddd_param_3,
	.param .u64 .ptr .align 1 _Z5step4P7double2S0_S0_S0_S0_ddd_param_4,
	.param .f64 _Z5step4P7double2S0_S0_S0_S0_ddd_param_5,
	.param .f64 _Z5step4P7double2S0_S0_S0_S0_ddd_param_6,
	.param .f64 _Z5step4P7double2S0_S0_S0_S0_ddd_param_7
)
{
	.reg .b32 	%r<5>;
	.reg .b64 	%rd<17>;
	.reg .b64 	%fd<18>;

	ld.param.u64 	%rd1, [_Z5step4P7double2S0_S0_S0_S0_ddd_param_0];
	ld.param.u64 	%rd2, [_Z5step4P7double2S0_S0_S0_S0_ddd_param_1];
	ld.param.u64 	%rd3, [_Z5step4P7double2S0_S0_S0_S0_ddd_param_2];
	ld.param.u64 	%rd4, [_Z5step4P7double2S0_S0_S0_S0_ddd_param_3];
	ld.param.u64 	%rd5, [_Z5step4P7double2S0_S0_S0_S0_ddd_param_4];
	ld.param.f64 	%fd1, [_Z5step4P7double2S0_S0_S0_S0_ddd_param_5];
	ld.param.f64 	%fd2, [_Z5step4P7double2S0_S0_S0_S0_ddd_param_6];
	ld.param.f64 	%fd3, [_Z5step4P7double2S0_S0_S0_S0_ddd_param_7];
	cvta.to.global.u64 	%rd6, %rd5;
	cvta.to.global.u64 	%rd7, %rd4;
	cvta.to.global.u64 	%rd8, %rd3;
	cvta.to.global.u64 	%rd9, %rd2;
	cvta.to.global.u64 	%rd10, %rd1;
	mov.u32 	%r1, %ctaid.x;
	mov.u32 	%r2, %ntid.x;
	mov.u32 	%r3, %tid.x;
	mad.lo.s32 	%r4, %r1, %r2, %r3;
	mul.wide.s32 	%rd11, %r4, 16;
	add.s64 	%rd12, %rd10, %rd11;
	ld.global.v2.f64 	{%fd4, %fd5}, [%rd12];
	add.s64 	%rd13, %rd9, %rd11;
	ld.global.v2.f64 	{%fd6, %fd7}, [%rd13];
	fma.rn.f64 	%fd8, %fd1, %fd6, %fd4;
	add.s64 	%rd14, %rd8, %rd11;
	ld.global.v2.f64 	{%fd9, %fd10}, [%rd14];
	fma.rn.f64 	%fd11, %fd2, %fd9, %fd8;
	add.s64 	%rd15, %rd7, %rd11;
	ld.global.v2.f64 	{%fd12, %fd13}, [%rd15];
	fma.rn.f64 	%fd14, %fd3, %fd12, %fd11;
	add.s64 	%rd16, %rd6, %rd11;
	fma.rn.f64 	%fd15, %fd1, %fd7, %fd5;
	fma.rn.f64 	%fd16, %fd2, %fd10, %fd15;
	fma.rn.f64 	%fd17, %fd3, %fd13, %fd16;
	st.global.v2.f64 	[%rd16], {%fd14, %fd17};
	ret;

}
	// .globl	_Z5step5P7double2S0_S0_S0_S0_S0_dddd
.visible .entry _Z5step5P7double2S0_S0_S0_S0_S0_dddd(
	.param .u64 .ptr .align 1 _Z5step5P7double2S0_S0_S0_S0_S0_dddd_param_0,
	.param .u64 .ptr .align 1 _Z5step5P7double2S0_S0_S0_S0_S0_dddd_param_1,
	.param .u64 .ptr .align 1 _Z5step5P7double2S0_S0_S0_S0_S0_dddd_param_2,
	.param .u64 .ptr .align 1 _Z5step5P7double2S0_S0_S0_S0_S0_dddd_param_3,
	.param .u64 .ptr .align 1 _Z5step5P7double2S0_S0_S0_S0_S0_dddd_param_4,
	.param .u64 .ptr .align 1 _Z5step5P7double2S0_S0_S0_S0_S0_dddd_param_5,
	.param .f64 _Z5step5P7double2S0_S0_S0_S0_S0_dddd_param_6,
	.param .f64 _Z5step5P7double2S0_S0_S0_S0_S0_dddd_param_7,
	.param .f64 _Z5step5P7double2S0_S0_S0_S0_S0_dddd_param_8,
	.param .f64 _Z5step5P7double2S0_S0_S0_S0_S0_dddd_param_9
)
{
	.reg .b32 	%r<5>;
	.reg .b64 	%rd<20>;
	.reg .b64 	%fd<23>;

	ld.param.u64 	%rd1, [_Z5step5P7double2S0_S0_S0_S0_S0_dddd_param_0];
	ld.param.u64 	%rd2, [_Z5step5P7double2S0_S0_S0_S0_S0_dddd_param_1];
	ld.param.u64 	%rd3, [_Z5step5P7double2S0_S0_S0_S0_S0_dddd_param_2];
	ld.param.u64 	%rd4, [_Z5step5P7double2S0_S0_S0_S0_S0_dddd_param_3];
	ld.param.u64 	%rd5, [_Z5step5P7double2S0_S0_S0_S0_S0_dddd_param_4];
	ld.param.u64 	%rd6, [_Z5step5P7double2S0_S0_S0_S0_S0_dddd_param_5];
	ld.param.f64 	%fd1, [_Z5step5P7double2S0_S0_S0_S0_S0_dddd_param_6];
	ld.param.f64 	%fd2, [_Z5step5P7double2S0_S0_S0_S0_S0_dddd_param_7];
	ld.param.f64 	%fd3, [_Z5step5P7double2S0_S0_S0_S0_S0_dddd_param_8];
	ld.param.f64 	%fd4, [_Z5step5P7double2S0_S0_S0_S0_S0_dddd_param_9];
	cvta.to.global.u64 	%rd7, %rd6;
	cvta.to.global.u64 	%rd8, %rd5;
	cvta.to.global.u64 	%rd9, %rd4;
	cvta.to.global.u64 	%rd10, %rd3;
	cvta.to.global.u64 	%rd11, %rd2;
	cvta.to.global.u64 	%rd12, %rd1;
	mov.u32 	%r1, %ctaid.x;
	mov.u32 	%r2, %ntid.x;
	mov.u32 	%r3, %tid.x;
	mad.lo.s32 	%r4, %r1, %r2, %r3;
	mul.wide.s32 	%rd13, %r4, 16;
	add.s64 	%rd14, %rd12, %rd13;
	ld.global.v2.f64 	{%fd5, %fd6}, [%rd14];
	add.s64 	%rd15, %rd11, %rd13;
	ld.global.v2.f64 	{%fd7, %fd8}, [%rd15];
	fma.rn.f64 	%fd9, %fd1, %fd7, %fd5;
	add.s64 	%rd16, %rd10, %rd13;
	ld.global.v2.f64 	{%fd10, %fd11}, [%rd16];
	fma.rn.f64 	%fd12, %fd2, %fd10, %fd9;
	add.s64 	%rd17, %rd9, %rd13;
	ld.global.v2.f64 	{%fd13, %fd14}, [%rd17];
	fma.rn.f64 	%fd15, %fd3, %fd13, %fd12;
	add.s64 	%rd18, %rd8, %rd13;
	ld.global.v2.f64 	{%fd16, %fd17}, [%rd18];
	fma.rn.f64 	%fd18, %fd4, %fd16, %fd15;
	add.s64 	%rd19, %rd7, %rd13;
	fma.rn.f64 	%fd19, %fd1, %fd8, %fd6;
	fma.rn.f64 	%fd20, %fd2, %fd11, %fd19;
	fma.rn.f64 	%fd21, %fd3, %fd14, %fd20;
	fma.rn.f64 	%fd22, %fd4, %fd17, %fd21;
	st.global.v2.f64 	[%rd19], {%fd18, %fd22};
	ret;

}
	// .globl	_Z5step6P7double2S0_S0_S0_S0_S0_S0_ddddd
.visible .entry _Z5step6P7double2S0_S0_S0_S0_S0_S0_ddddd(
	.param .u64 .ptr .align 1 _Z5step6P7double2S0_S0_S0_S0_S0_S0_ddddd_param_0,
	.param .u64 .ptr .align 1 _Z5step6P7double2S0_S0_S0_S0_S0_S0_ddddd_param_1,
	.param .u64 .ptr .align 1 _Z5step6P7double2S0_S0_S0_S0_S0_S0_ddddd_param_2,
	.param .u64 .ptr .align 1 _Z5step6P7double2S0_S0_S0_S0_S0_S0_ddddd_param_3,
	.param .u64 .ptr .align 1 _Z5step6P7double2S0_S0_S0_S0_S0_S0_ddddd_param_4,
	.param .u64 .ptr .align 1 _Z5step6P7double2S0_S0_S0_S0_S0_S0_ddddd_param_5,
	.param .u64 .ptr .align 1 _Z5step6P7double2S0_S0_S0_S0_S0_S0_ddddd_param_6,
	.param .f64 _Z5step6P7double2S0_S0_S0_S0_S0_S0_ddddd_param_7,
	.param .f64 _Z5step6P7double2S0_S0_S0_S0_S0_S0_ddddd_param_8,
	.param .f64 _Z5step6P7double2S0_S0_S0_S0_S0_S0_ddddd_param_9,
	.param .f64 _Z5step6P7double2S0_S0_S0_S0_S0_S0_ddddd_param_10,
	.param .f64 _Z5step6P7double2S0_S0_S0_S0_S0_S0_ddddd_param_11
)
{
	.reg .b32 	%r<5>;
	.reg .b64 	%rd<23>;
	.reg .b64 	%fd<28>;

	ld.param.u64 	%rd1, [_Z5step6P7double2S0_S0_S0_S0_S0_S0_ddddd_param_0];
	ld.param.u64 	%rd2, [_Z5step6P7double2S0_S0_S0_S0_S0_S0_ddddd_param_1];
	ld.param.u64 	%rd3, [_Z5step6P7double2S0_S0_S0_S0_S0_S0_ddddd_param_2];
	ld.param.u64 	%rd4, [_Z5step6P7double2S0_S0_S0_S0_S0_S0_ddddd_param_3];
	ld.param.u64 	%rd5, [_Z5step6P7double2S0_S0_S0_S0_S0_S0_ddddd_param_4];
	ld.param.u64 	%rd6, [_Z5step6P7double2S0_S0_S0_S0_S0_S0_ddddd_param_5];
	ld.param.u64 	%rd7, [_Z5step6P7double2S0_S0_S0_S0_S0_S0_ddddd_param_6];
	ld.param.f64 	%fd1, [_Z5step6P7double2S0_S0_S0_S0_S0_S0_ddddd_param_7];
	ld.param.f64 	%fd2, [_Z5step6P7double2S0_S0_S0_S0_S0_S0_ddddd_param_8];
	ld.param.f64 	%fd3, [_Z5step6P7double2S0_S0_S0_S0_S0_S0_ddddd_param_9];
	ld.param.f64 	%fd4, [_Z5step6P7double2S0_S0_S0_S0_S0_S0_ddddd_param_10];
	ld.param.f64 	%fd5, [_Z5step6P7double2S0_S0_S0_S0_S0_S0_ddddd_param_11];
	cvta.to.global.u64 	%rd8, %rd7;
	cvta.to.global.u64 	%rd9, %rd6;
	cvta.to.global.u64 	%rd10, %rd5;
	cvta.to.global.u64 	%rd11, %rd4;
	cvta.to.global.u64 	%rd12, %rd3;
	cvta.to.global.u64 	%rd13, %rd2;
	cvta.to.global.u64 	%rd14, %rd1;
	mov.u32 	%r1, %ctaid.x;
	mov.u32 	%r2, %ntid.x;
	mov.u32 	%r3, %tid.x;
	mad.lo.s32 	%r4, %r1, %r2, %r3;
	mul.wide.s32 	%rd15, %r4, 16;
	add.s64 	%rd16, %rd14, %rd15;
	ld.global.v2.f64 	{%fd6, %fd7}, [%rd16];
	add.s64 	%rd17, %rd13, %rd15;
	ld.global.v2.f64 	{%fd8, %fd9}, [%rd17];
	fma.rn.f64 	%fd10, %fd1, %fd8, %fd6;
	add.s64 	%rd18, %rd12, %rd15;
	ld.global.v2.f64 	{%fd11, %fd12}, [%rd18];
	fma.rn.f64 	%fd13, %fd2, %fd11, %fd10;
	add.s64 	%rd19, %rd11, %rd15;
	ld.global.v2.f64 	{%fd14, %fd15}, [%rd19];
	fma.rn.f64 	%fd16, %fd3, %fd14, %fd13;
	add.s64 	%rd20, %rd10, %rd15;
	ld.global.v2.f64 	{%fd17, %fd18}, [%rd20];
	fma.rn.f64 	%fd19, %fd4, %fd17, %fd16;
	add.s64 	%rd21, %rd9, %rd15;
	ld.global.v2.f64 	{%fd20, %fd21}, [%rd21];
	fma.rn.f64 	%fd22, %fd5, %fd20, %fd19;
	add.s64 	%rd22, %rd8, %rd15;
	fma.rn.f64 	%fd23, %fd1, %fd9, %fd7;
	fma.rn.f64 	%fd24, %fd2, %fd12, %fd23;
	fma.rn.f64 	%fd25, %fd3, %fd15, %fd24;
	fma.rn.f64 	%fd26, %fd4, %fd18, %fd25;
	fma.rn.f64 	%fd27, %fd5, %fd21, %fd26;
	st.global.v2.f64 	[%rd22], {%fd22, %fd27};
	ret;

}
	// .globl	_Z5errorP7double2S0_S0_S0_S0_S0_S0_S0_S0_dddddddd
.visible .entry _Z5errorP7double2S0_S0_S0_S0_S0_S0_S0_S0_dddddddd(
	.param .u64 .ptr .align 1 _Z5errorP7double2S0_S0_S0_S0_S0_S0_S0_S0_dddddddd_param_0,
	.param .u64 .ptr .align 1 _Z5errorP7double2S0_S0_S0_S0_S0_S0_S0_S0_dddddddd_param_1,
	.param .u64 .ptr .align 1 _Z5errorP7double2S0_S0_S0_S0_S0_S0_S0_S0_dddddddd_param_2,
	.param .u64 .ptr .align 1 _Z5errorP7double2S0_S0_S0_S0_S0_S0_S0_S0_dddddddd_param_3,
	.param .u64 .ptr .align 1 _Z5errorP7double2S0_S0_S0_S0_S0_S0_S0_S0_dddddddd_param_4,
	.param .u64 .ptr .align 1 _Z5errorP7double2S0_S0_S0_S0_S0_S0_S0_S0_dddddddd_param_5,
	.param .u64 .ptr .align 1 _Z5errorP7double2S0_S0_S0_S0_S0_S0_S0_S0_dddddddd_param_6,
	.param .u64 .ptr .align 1 _Z5errorP7double2S0_S0_S0_S0_S0_S0_S0_S0_dddddddd_param_7,
	.param .u64 .ptr .align 1 _Z5errorP7double2S0_S0_S0_S0_S0_S0_S0_S0_dddddddd_param_8,
	.param .f64 _Z5errorP7double2S0_S0_S0_S0_S0_S0_S0_S0_dddddddd_param_9,
	.param .f64 _Z5errorP7double2S0_S0_S0_S0_S0_S0_S0_S0_dddddddd_param_10,
	.param .f64 _Z5errorP7double2S0_S0_S0_S0_S0_S0_S0_S0_dddddddd_param_11,
	.param .f64 _Z5errorP7double2S0_S0_S0_S0_S0_S0_S0_S0_dddddddd_param_12,
	.param .f64 _Z5errorP7double2S0_S0_S0_S0_S0_S0_S0_S0_dddddddd_param_13,
	.param .f64 _Z5errorP7double2S0_S0_S0_S0_S0_S0_S0_S0_dddddddd_param_14,
	.param .f64 _Z5errorP7double2S0_S0_S0_S0_S0_S0_S0_S0_dddddddd_param_15,
	.param .f64 _Z5errorP7double2S0_S0_S0_S0_S0_S0_S0_S0_dddddddd_param_16
)
{
	.reg .b32 	%r<5>;
	.reg .b64 	%rd<29>;
	.reg .b64 	%fd<49>;

	ld.param.u64 	%rd1, [_Z5errorP7double2S0_S0_S0_S0_S0_S0_S0_S0_dddddddd_param_0];
	ld.param.u64 	%rd2, [_Z5errorP7double2S0_S0_S0_S0_S0_S0_S0_S0_dddddddd_param_1];
	ld.param.u64 	%rd3, [_Z5errorP7double2S0_S0_S0_S0_S0_S0_S0_S0_dddddddd_param_2];
	ld.param.u64 	%rd4, [_Z5errorP7double2S0_S0_S0_S0_S0_S0_S0_S0_dddddddd_param_3];
	ld.param.u64 	%rd5, [_Z5errorP7double2S0_S0_S0_S0_S0_S0_S0_S0_dddddddd_param_4];
	ld.param.u64 	%rd6, [_Z5errorP7double2S0_S0_S0_S0_S0_S0_S0_S0_dddddddd_param_5];
	ld.param.u64 	%rd7, [_Z5errorP7double2S0_S0_S0_S0_S0_S0_S0_S0_dddddddd_param_6];
	ld.param.u64 	%rd8, [_Z5errorP7double2S0_S0_S0_S0_S0_S0_S0_S0_dddddddd_param_7];
	ld.param.u64 	%rd9, [_Z5errorP7double2S0_S0_S0_S0_S0_S0_S0_S0_dddddddd_param_8];
	ld.param.f64 	%fd1, [_Z5errorP7double2S0_S0_S0_S0_S0_S0_S0_S0_dddddddd_param_9];
	ld.param.f64 	%fd2, [_Z5errorP7double2S0_S0_S0_S0_S0_S0_S0_S0_dddddddd_param_10];
	ld.param.f64 	%fd3, [_Z5errorP7double2S0_S0_S0_S0_S0_S0_S0_S0_dddddddd_param_11];
	ld.param.f64 	%fd4, [_Z5errorP7double2S0_S0_S0_S0_S0_S0_S0_S0_dddddddd_param_12];
	ld.param.f64 	%fd5, [_Z5errorP7double2S0_S0_S0_S0_S0_S0_S0_S0_dddddddd_param_13];
	ld.param.f64 	%fd6, [_Z5errorP7double2S0_S0_S0_S0_S0_S0_S0_S0_dddddddd_param_14];
	ld.param.f64 	%fd7, [_Z5errorP7double2S0_S0_S0_S0_S0_S0_S0_S0_dddddddd_param_15];
	ld.param.f64 	%fd8, [_Z5errorP7double2S0_S0_S0_S0_S0_S0_S0_S0_dddddddd_param_16];
	cvta.to.global.u64 	%rd10, %rd8;
	cvta.to.global.u64 	%rd11, %rd7;
	cvta.to.global.u64 	%rd12, %rd6;
	cvta.to.global.u64 	%rd13, %rd5;
	cvta.to.global.u64 	%rd14, %rd4;
	cvta.to.global.u64 	%rd15, %rd3;
	cvta.to.global.u64 	%rd16, %rd2;
	cvta.to.global.u64 	%rd17, %rd9;
	cvta.to.global.u64 	%rd18, %rd1;
	mov.u32 	%r1, %ctaid.x;
	mov.u32 	%r2, %ntid.x;
	mov.u32 	%r3, %tid.x;
	mad.lo.s32 	%r4, %r1, %r2, %r3;
	mul.wide.s32 	%rd19, %r4, 16;
	add.s64 	%rd20, %rd18, %rd19;
	ld.global.v2.f64 	{%fd9, %fd10}, [%rd20];
	fma.rn.f64 	%fd11, %fd2, %fd9, %fd1;
	add.s64 	%rd21, %rd17, %rd19;
	mul.f64 	%fd12, %fd2, %fd10;
	st.global.v2.f64 	[%rd21], {%fd11, %fd12};
	add.s64 	%rd22, %rd16, %rd19;
	ld.global.v2.f64 	{%fd13, %fd14}, [%rd22];
	add.s64 	%rd23, %rd15, %rd19;
	ld.global.v2.f64 	{%fd15, %fd16}, [%rd23];
	mul.f64 	%fd17, %fd4, %fd15;
	fma.rn.f64 	%fd18, %fd3, %fd13, %fd17;
	add.s64 	%rd24, %rd14, %rd19;
	ld.global.v2.f64 	{%fd19, %fd20}, [%rd24];
	fma.rn.f64 	%fd21, %fd5, %fd19, %fd18;
	add.s64 	%rd25, %rd13, %rd19;
	ld.global.v2.f64 	{%fd22, %fd23}, [%rd25];
	fma.rn.f64 	%fd24, %fd6, %fd22, %fd21;
	add.s64 	%rd26, %rd12, %rd19;
	ld.global.v2.f64 	{%fd25, %fd26}, [%rd26];
	fma.rn.f64 	%fd27, %fd7, %fd25, %fd24;
	add.s64 	%rd27, %rd11, %rd19;
	ld.global.v2.f64 	{%fd28, %fd29}, [%rd27];
	fma.rn.f64 	%fd30, %fd8, %fd28, %fd27;
	mul.f64 	%fd31, %fd4, %fd16;
	fma.rn.f64 	%fd32, %fd3, %fd14, %fd31;
	fma.rn.f64 	%fd33, %fd5, %fd20, %fd32;
	fma.rn.f64 	%fd34, %fd6, %fd23, %fd33;
	fma.rn.f64 	%fd35, %fd7, %fd26, %fd34;
	fma.rn.f64 	%fd36, %fd8, %fd29, %fd35;
	mul.f64 	%fd37, %fd36, %fd12;
	fma.rn.f64 	%fd38, %fd30, %fd11, %fd37;
	mul.f64 	%fd39, %fd12, %fd12;
	fma.rn.f64 	%fd40, %fd11, %fd11, %fd39;
	div.rn.f64 	%fd41, %fd38, %fd40;
	add.s64 	%rd28, %rd10, %rd19;
	st.global.f64 	[%rd28], %fd41;
	ld.global.f64 	%fd42, [%rd21];
	mul.f64 	%fd43, %fd36, %fd42;
	mul.f64 	%fd44, %fd30, %fd12;
	sub.f64 	%fd45, %fd43, %fd44;
	mul.f64 	%fd46, %fd42, %fd42;
	fma.rn.f64 	%fd47, %fd12, %fd12, %fd46;
	div.rn.f64 	%fd48, %fd45, %fd47;
	st.global.f64 	[%rd28+8], %fd48;
	ret;

}
	// .globl	_Z6acceptP7double2S0_S0_S0_S0_S0_S0_dddddd
.visible .entry _Z6acceptP7double2S0_S0_S0_S0_S0_S0_dddddd(
	.param .u64 .ptr .align 1 _Z6acceptP7double2S0_S0_S0_S0_S0_S0_dddddd_param_0,
	.param .u64 .ptr .align 1 _Z6acceptP7double2S0_S0_S0_S0_S0_S0_dddddd_param_1,
	.param .u64 .ptr .align 1 _Z6acceptP7double2S0_S0_S0_S0_S0_S0_dddddd_param_2,
	.param .u64 .ptr .align 1 _Z6acceptP7double2S0_S0_S0_S0_S0_S0_dddddd_param_3,
	.param .u64 .ptr .align 1 _Z6acceptP7double2S0_S0_S0_S0_S0_S0_dddddd_param_4,
	.param .u64 .ptr .align 1 _Z6acceptP7double2S0_S0_S0_S0_S0_S0_dddddd_param_5,
	.param .u64 .ptr .align 1 _Z6acceptP7double2S0_S0_S0_S0_S0_S0_dddddd_param_6,
	.param .f64 _Z6acceptP7double2S0_S0_S0_S0_S0_S0_dddddd_param_7,
	.param .f64 _Z6acceptP7double2S0_S0_S0_S0_S0_S0_dddddd_param_8,
	.param .f64 _Z6acceptP7double2S0_S0_S0_S0_S0_S0_dddddd_param_9,
	.param .f64 _Z6acceptP7double2S0_S0_S0_S0_S0_S0_dddddd_param_10,
	.param .f64 _Z6acceptP7double2S0_S0_S0_S0_S0_S0_dddddd_param_11,
	.param .f64 _Z6acceptP7double2S0_S0_S0_S0_S0_S0_dddddd_param_12
)
{
	.reg .b32 	%r<5>;
	.reg .b64 	%rd<23>;
	.reg .b64 	%fd<33>;

	ld.param.u64 	%rd1, [_Z6acceptP7double2S0_S0_S0_S0_S0_S0_dddddd_param_0];
	ld.param.u64 	%rd2, [_Z6acceptP7double2S0_S0_S0_S0_S0_S0_dddddd_param_1];
	ld.param.u64 	%rd3, [_Z6acceptP7double2S0_S0_S0_S0_S0_S0_dddddd_param_2];
	ld.param.u64 	%rd4, [_Z6acceptP7double2S0_S0_S0_S0_S0_S0_dddddd_param_3];
	ld.param.u64 	%rd5, [_Z6acceptP7double2S0_S0_S0_S0_S0_S0_dddddd_param_4];
	ld.param.u64 	%rd6, [_Z6acceptP7double2S0_S0_S0_S0_S0_S0_dddddd_param_5];
	ld.param.u64 	%rd7, [_Z6acceptP7double2S0_S0_S0_S0_S0_S0_dddddd_param_6];
	ld.param.f64 	%fd1, [_Z6acceptP7double2S0_S0_S0_S0_S0_S0_dddddd_param_7];
	ld.param.f64 	%fd2, [_Z6acceptP7double2S0_S0_S0_S0_S0_S0_dddddd_param_8];
	ld.param.f64 	%fd3, [_Z6acceptP7double2S0_S0_S0_S0_S0_S0_dddddd_param_9];
	ld.param.f64 	%fd4, [_Z6acceptP7double2S0_S0_S0_S0_S0_S0_dddddd_param_10];
	ld.param.f64 	%fd5, [_Z6acceptP7double2S0_S0_S0_S0_S0_S0_dddddd_param_11];
	ld.param.f64 	%fd6, [_Z6acceptP7double2S0_S0_S0_S0_S0_S0_dddddd_param_12];
	cvta.to.global.u64 	%rd8, %rd7;
	cvta.to.global.u64 	%rd9, %rd6;
	cvta.to.global.u64 	%rd10, %rd5;
	cvta.to.global.u64 	%rd11, %rd4;
	cvta.to.global.u64 	%rd12, %rd3;
	cvta.to.global.u64 	%rd13, %rd2;
	cvta.to.global.u64 	%rd14, %rd1;
	mov.u32 	%r1, %ctaid.x;
	mov.u32 	%r2, %ntid.x;
	mov.u32 	%r3, %tid.x;
	mad.lo.s32 	%r4, %r1, %r2, %r3;
	mul.wide.s32 	%rd15, %r4, 16;
	add.s64 	%rd16, %rd14, %rd15;
	ld.global.v2.f64 	{%fd7, %fd8}, [%rd16];
	add.s64 	%rd17, %rd13, %rd15;
	ld.global.v2.f64 	{%fd9, %fd10}, [%rd17];
	fma.rn.f64 	%fd11, %fd1, %fd9, %fd7;
	add.s64 	%rd18, %rd12, %rd15;
	ld.global.v2.f64 	{%fd12, %fd13}, [%rd18];
	fma.rn.f64 	%fd14, %fd2, %fd12, %fd11;
	add.s64 	%rd19, %rd11, %rd15;
	ld.global.v2.f64 	{%fd15, %fd16}, [%rd19];
	fma.rn.f64 	%fd17, %fd3, %fd15, %fd14;
	add.s64 	%rd20, %rd10, %rd15;
	ld.global.v2.f64 	{%fd18, %fd19}, [%rd20];
	fma.rn.f64 	%fd20, %fd4, %fd18, %fd17;
	add.s64 	%rd21, %rd9, %rd15;
	ld.global.v2.f64 	{%fd21, %fd22}, [%rd21];
	fma.rn.f64 	%fd23, %fd5, %fd21, %fd20;
	add.s64 	%rd22, %rd8, %rd15;
	ld.global.v2.f64 	{%fd24, %fd25}, [%rd22];
	fma.rn.f64 	%fd26, %fd6, %fd24, %fd23;
	fma.rn.f64 	%fd27, %fd1, %fd10, %fd8;
	fma.rn.f64 	%fd28, %fd2, %fd13, %fd27;
	fma.rn.f64 	%fd29, %fd3, %fd16, %fd28;
	fma.rn.f64 	%fd30, %fd4, %fd19, %fd29;
	fma.rn.f64 	%fd31, %fd5, %fd22, %fd30;
	fma.rn.f64 	%fd32, %fd6, %fd25, %fd31;
	st.global.v2.f64 	[%rd16], {%fd26, %fd32};
	ret;

}
	// .globl	_Z11findchargesiP7double2PiS1_S1_S1_S1_S1_
.visible .entry _Z11findchargesiP7double2PiS1_S1_S1_S1_S1_(
	.param .u32 _Z11findchargesiP7double2PiS1_S1_S1_S1_S1__param_0,
	.param .u64 .ptr .align 1 _Z11findchargesiP7double2PiS1_S1_S1_S1_S1__param_1,
	.param .u64 .ptr .align 1 _Z11findchargesiP7double2PiS1_S1_S1_S1_S1__param_2,
	.param .u64 .ptr .align 1 _Z11findchargesiP7double2PiS1_S1_S1_S1_S1__param_3,
	.param .u64 .ptr .align 1 _Z11findchargesiP7double2PiS1_S1_S1_S1_S1__param_4,
	.param .u64 .ptr .align 1 _Z11findchargesiP7double2PiS1_S1_S1_S1_S1__param_5,
	.param .u64 .ptr .align 1 _Z11findchargesiP7double2PiS1_S1_S1_S1_S1__param_6,
	.param .u64 .ptr .align 1 _Z11findchargesiP7double2PiS1_S1_S1_S1_S1__param_7
)
{
	.reg .pred 	%p<63>;
	.reg .b32 	%r<83>;
	.reg .b64 	%rd<113>;
	.reg .b64 	%fd<205>;

	ld.param.u32 	%r18, [_Z11findchargesiP7double2PiS1_S1_S1_S1_S1__param_0];
	ld.param.u64 	%rd8, [_Z11findchargesiP7double2PiS1_S1_S1_S1_S1__param_1];
	ld.param.u64 	%rd9, [_Z11findchargesiP7double2PiS1_S1_S1_S1_S1__param_2];
	ld.param.u64 	%rd10, [_Z11findchargesiP7double2PiS1_S1_S1_S1_S1__param_3];
	ld.param.u64 	%rd11, [_Z11findchargesiP7double2PiS1_S1_S1_S1_S1__param_4];
	ld.param.u64 	%rd12, [_Z11findchargesiP7double2PiS1_S1_S1_S1_S1__param_5];
	ld.param.u64 	%rd13, [_Z11findchargesiP7double2PiS1_S1_S1_S1_S1__param_6];
	ld.param.u64 	%rd14, [_Z11findchargesiP7double2PiS1_S1_S1_S1_S1__param_7];
	cvta.to.global.u64 	%rd1, %rd12;
	cvta.to.global.u64 	%rd2, %rd11;
	cvta.to.global.u64 	%rd3, %rd9;
	cvta.to.global.u64 	%rd4, %rd14;
	cvta.to.global.u64 	%rd5, %rd13;
	cvta.to.global.u64 	%rd6, %rd10;
	cvta.to.global.u64 	%rd7, %rd8;
	mov.u32 	%r19, %ctaid.x;
	mov.u32 	%r20, %ntid.x;
	mov.u32 	%r21, %tid.x;
	mad.lo.s32 	%r22, %r19, %r20, %r21;
	div.s32 	%r1, %r22, %r18;
	mul.lo.s32 	%r3, %r1, %r18;
	sub.s32 	%r2, %r22, %r3;
	mul.wide.s32 	%rd15, %r22, 16;
	add.s64 	%rd16, %rd7, %rd15;
	ld.global.v2.f64 	{%fd1, %fd2}, [%rd16];
	abs.f64 	%fd3, %fd1;
	abs.f64 	%fd4, %fd2;
	setp.leu.f64 	%p1, %fd4, %fd3;
	setp.gt.f64 	%p2, %fd4, %fd3;
	selp.f64 	%fd5, %fd4, %fd3, %p2;
	selp.f64 	%fd69, %fd3, %fd4, %p2;
	div.rn.f64 	%fd70, %fd69, %fd5;
	mul.f64 	%fd71, %fd70, %fd70;
	fma.rn.f64 	%fd72, %fd71, 0dBEF53E1D2A25FF7E, 0d3F2D3B63DBB65B49;
	fma.rn.f64 	%fd73, %fd72, %fd71, 0dBF5312788DDE082E;
	fma.rn.f64 	%fd74, %fd73, %fd71, 0d3F6F9690C8249315;
	fma.rn.f64 	%fd75, %fd74, %fd71, 0dBF82CF5AABC7CF0D;
	fma.rn.f64 	%fd76, %fd75, %fd71, 0d3F9162B0B2A3BFDE;
	fma.rn.f64 	%fd77, %fd76, %fd71, 0dBF9A7256FEB6FC6B;
	fma.rn.f64 	%fd78, %fd77, %fd71, 0d3FA171560CE4A489;
	fma.rn.f64 	%fd79, %fd78, %fd71, 0dBFA4F44D841450E4;
	fma.rn.f64 	%fd80, %fd79, %fd71, 0d3FA7EE3D3F36BB95;
	fma.rn.f64 	%fd81, %fd80, %fd71, 0dBFAAD32AE04A9FD1;
	fma.rn.f64 	%fd82, %fd81, %fd71, 0d3FAE17813D66954F;
	fma.rn.f64 	%fd83, %fd82, %fd71, 0dBFB11089CA9A5BCD;
	fma.rn.f64 	%fd84, %fd83, %fd71, 0d3FB3B12B2DB51738;
	fma.rn.f64 	%fd85, %fd84, %fd71, 0dBFB745D022F8DC5C;
	fma.rn.f64 	%fd86, %fd85, %fd71, 0d3FBC71C709DFE927;
	fma.rn.f64 	%fd87, %fd86, %fd71, 0dBFC2492491FA1744;
	fma.rn.f64 	%fd88, %fd87, %fd71, 0d3FC99999999840D2;
	fma.rn.f64 	%fd89, %fd88, %fd71, 0dBFD555555555544C;
	mul.f64 	%fd90, %fd71, %fd89;
	fma.rn.f64 	%fd6, %fd90, %fd70, %fd70;
	@%p1 bra 	$L__BB8_2;
	{
	.reg .b32 %temp; 
	mov.b64 	{%temp, %r24}, %fd1;
	}
	setp.lt.s32 	%p4, %r24, 0;
	neg.f64 	%fd93, %fd6;
	selp.f64 	%fd94, %fd6, %fd93, %p4;
	add.f64 	%fd193, %fd94, 0d3FF921FB54442D18;
	bra.uni 	$L__BB8_3;
$L__BB8_2:
	{
	.reg .b32 %temp; 
	mov.b64 	{%temp, %r23}, %fd1;
	}
	setp.lt.s32 	%p3, %r23, 0;
	mov.f64 	%fd91, 0d400921FB54442D18;
	sub.f64 	%fd92, %fd91, %fd6;
	selp.f64 	%fd193, %fd92, %fd6, %p3;
$L__BB8_3:
	setp.neu.f64 	%p5, %fd5, 0d0000000000000000;
	@%p5 bra 	$L__BB8_5;
	{
	.reg .b32 %temp; 
	mov.b64 	{%temp, %r26}, %fd1;
	}
	setp.lt.s32 	%p8, %r26, 0;
	selp.f64 	%fd194, 0d400921FB54442D18, 0d0000000000000000, %p8;
	bra.uni 	$L__BB8_6;
$L__BB8_5:
	setp.eq.f64 	%p6, %fd3, %fd4;
	{
	.reg .b32 %temp; 
	mov.b64 	{%temp, %r25}, %fd1;
	}
	setp.lt.s32 	%p7, %r25, 0;
	selp.f64 	%fd95, 0d4002D97C7F3321D2, 0d3FE921FB54442D18, %p7;
	selp.f64 	%fd194, %fd95, %fd193, %p6;
$L__BB8_6:
	ld.param.u32 	%r79, [_Z11findchargesiP7double2PiS1_S1_S1_S1_S1__param_0];
	add.rn.f64 	%fd96, %fd3, %fd4;
	setp.nan.f64 	%p9, %fd96, %fd96;
	copysign.f64 	%fd97, %fd2, %fd194;
	selp.f64 	%fd13, %fd96, %fd97, %p9;
	add.s32 	%r27, %r1, 1;
	rem.s32 	%r28, %r27, %r79;
	mul.lo.s32 	%r4, %r28, %r79;
	add.s32 	%r29, %r4, %r2;
	mul.wide.s32 	%rd17, %r29, 16;
	add.s64 	%rd18, %rd7, %rd17;
	ld.global.v2.f64 	{%fd14, %fd15}, [%rd18];
	abs.f64 	%fd16, %fd14;
	abs.f64 	%fd17, %fd15;
	setp.leu.f64 	%p10, %fd17, %fd16;
	setp.gt.f64 	%p11, %fd17, %fd16;
	selp.f64 	%fd18, %fd17, %fd16, %p11;
	selp.f64 	%fd98, %fd16, %fd17, %p11;
	div.rn.f64 	%fd99, %fd98, %fd18;
	mul.f64 	%fd100, %fd99, %fd99;
	fma.rn.f64 	%fd101, %fd100, 0dBEF53E1D2A25FF7E, 0d3F2D3B63DBB65B49;
	fma.rn.f64 	%fd102, %fd101, %fd100, 0dBF5312788DDE082E;
	fma.rn.f64 	%fd103, %fd102, %fd100, 0d3F6F9690C8249315;
	fma.rn.f64 	%fd104, %fd103, %fd100, 0dBF82CF5AABC7CF0D;
	fma.rn.f64 	%fd105, %fd104, %fd100, 0d3F9162B0B2A3BFDE;
	fma.rn.f64 	%fd106, %fd105, %fd100, 0dBF9A7256FEB6FC6B;
	fma.rn.f64 	%fd107, %fd106, %fd100, 0d3FA171560CE4A489;
	fma.rn.f64 	%fd108, %fd107, %fd100, 0dBFA4F44D841450E4;
	fma.rn.f64 	%fd109, %fd108, %fd100, 0d3FA7EE3D3F36BB95;
	fma.rn.f64 	%fd110, %fd109, %fd100, 0dBFAAD32AE04A9FD1;
	fma.rn.f64 	%fd111, %fd110, %fd100, 0d3FAE17813D66954F;
	fma.rn.f64 	%fd112, %fd111, %fd100, 0dBFB11089CA9A5BCD;
	fma.rn.f64 	%fd113, %fd112, %fd100, 0d3FB3B12B2DB51738;
	fma.rn.f64 	%fd114, %fd113, %fd100, 0dBFB745D022F8DC5C;
	fma.rn.f64 	%fd115, %fd114, %fd100, 0d3FBC71C709DFE927;
	fma.rn.f64 	%fd116, %fd115, %fd100, 0dBFC2492491FA1744;
	fma.rn.f64 	%fd117, %fd116, %fd100, 0d3FC99999999840D2;
	fma.rn.f64 	%fd118, %fd117, %fd100, 0dBFD555555555544C;
	mul.f64 	%fd119, %fd100, %fd118;
	fma.rn.f64 	%fd19, %fd119, %fd99, %fd99;
	@%p10 bra 	$L__BB8_8;
	{
	.reg .b32 %temp; 
	mov.b64 	{%temp, %r31}, %fd14;
	}
	setp.lt.s32 	%p13, %r31, 0;
	neg.f64 	%fd122, %fd19;
	selp.f64 	%fd123, %fd19, %fd122, %p13;
	add.f64 	%fd195, %fd123, 0d3FF921FB54442D18;
	bra.uni 	$L__BB8_9;
$L__BB8_8:
	{
	.reg .b32 %temp; 
	mov.b64 	{%temp, %r30}, %fd14;
	}
	setp.lt.s32 	%p12, %r30, 0;
	mov.f64 	%fd120, 0d400921FB54442D18;
	sub.f64 	%fd121, %fd120, %fd19;
	selp.f64 	%fd195, %fd121, %fd19, %p12;
$L__BB8_9:
	setp.neu.f64 	%p14, %fd18, 0d0000000000000000;
	@%p14 bra 	$L__BB8_11;
	{
	.reg .b32 %temp; 
	mov.b64 	{%temp, %r33}, %fd14;
	}
	setp.lt.s32 	%p17, %r33, 0;
	selp.f64 	%fd196, 0d400921FB54442D18, 0d0000000000000000, %p17;
	bra.uni 	$L__BB8_12;
$L__BB8_11:
	setp.eq.f64 	%p15, %fd16, %fd17;
	{
	.reg .b32 %temp; 
	mov.b64 	{%temp, %r32}, %fd14;
	}
	setp.lt.s32 	%p16, %r32, 0;
	selp.f64 	%fd124, 0d4002D97C7F3321D2, 0d3FE921FB54442D18, %p16;
	selp.f64 	%fd196, %fd124, %fd195, %p15;
$L__BB8_12:
	ld.param.u32 	%r80, [_Z11findchargesiP7double2PiS1_S1_S1_S1_S1__param_0];
	add.rn.f64 	%fd125, %fd16, %fd17;
	setp.nan.f64 	%p18, %fd125, %fd125;
	copysign.f64 	%fd126, %fd15, %fd196;
	selp.f64 	%fd26, %fd125, %fd126, %p18;
	add.s32 	%r34, %r2, 1;
	rem.s32 	%r5, %r34, %r80;
	add.s32 	%r35, %r5, %r4;
	mul.wide.s32 	%rd19, %r35, 16;
	add.s64 	%rd20, %rd7, %rd19;
	ld.global.v2.f64 	{%fd27, %fd28}, [%rd20];
	abs.f64 	%fd29, %fd27;
	abs.f64 	%fd30, %fd28;
	setp.leu.f64 	%p19, %fd30, %fd29;
	setp.gt.f64 	%p20, %fd30, %fd29;
	selp.f64 	%fd31, %fd30, %fd29, %p20;
	selp.f64 	%fd127, %fd29, %fd30, %p20;
	div.rn.f64 	%fd128, %fd127, %fd31;
	mul.f64 	%fd129, %fd128, %fd128;
	fma.rn.f64 	%fd130, %fd129, 0dBEF53E1D2A25FF7E, 0d3F2D3B63DBB65B49;
	fma.rn.f64 	%fd131, %fd130, %fd129, 0dBF5312788DDE082E;
	fma.rn.f64 	%fd132, %fd131, %fd129, 0d3F6F9690C8249315;
	fma.rn.f64 	%fd133, %fd132, %fd129, 0dBF82CF5AABC7CF0D;
	fma.rn.f64 	%fd134, %fd133, %fd129, 0d3F9162B0B2A3BFDE;
	fma.rn.f64 	%fd135, %fd134, %fd129, 0dBF9A7256FEB6FC6B;
	fma.rn.f64 	%fd136, %fd135, %fd129, 0d3FA171560CE4A489;
	fma.rn.f64 	%fd137, %fd136, %fd129, 0dBFA4F44D841450E4;
	fma.rn.f64 	%fd138, %fd137, %fd129, 0d3FA7EE3D3F36BB95;
	fma.rn.f64 	%fd139, %fd138, %fd129, 0dBFAAD32AE04A9FD1;
	fma.rn.f64 	%fd140, %fd139, %fd129, 0d3FAE17813D66954F;
	fma.rn.f64 	%fd141, %fd140, %fd129, 0dBFB11089CA9A5BCD;
	fma.rn.f64 	%fd142, %fd141, %fd129, 0d3FB3B12B2DB51738;
	fma.rn.f64 	%fd143, %fd142, %fd129, 0dBFB745D022F8DC5C;
	fma.rn.f64 	%fd144, %fd143, %fd129, 0d3FBC71C709DFE927;
	fma.rn.f64 	%fd145, %fd144, %fd129, 0dBFC2492491FA1744;
	fma.rn.f64 	%fd146, %fd145, %fd129, 0d3FC99999999840D2;
	fma.rn.f64 	%fd147, %fd146, %fd129, 0dBFD555555555544C;
	mul.f64 	%fd148, %fd129, %fd147;
	fma.rn.f64 	%fd32, %fd148, %fd128, %fd128;
	@%p19 bra 	$L__BB8_14;
	{
	.reg .b32 %temp; 
	mov.b64 	{%temp, %r37}, %fd27;
	}
	setp.lt.s32 	%p22, %r37, 0;
	neg.f64 	%fd151, %fd32;
	selp.f64 	%fd152, %fd32, %fd151, %p22;
	add.f64 	%fd197, %fd152, 0d3FF921FB54442D18;
	bra.uni 	$L__BB8_15;
$L__BB8_14:
	{
	.reg .b32 %temp; 
	mov.b64 	{%temp, %r36}, %fd27;
	}
	setp.lt.s32 	%p21, %r36, 0;
	mov.f64 	%fd149, 0d400921FB54442D18;
	sub.f64 	%fd150, %fd149, %fd32;
	selp.f64 	%fd197, %fd150, %fd32, %p21;
$L__BB8_15:
	setp.neu.f64 	%p23, %fd31, 0d0000000000000000;
	@%p23 bra 	$L__BB8_17;
	{
	.reg .b32 %temp; 
	mov.b64 	{%temp, %r39}, %fd27;
	}
	setp.lt.s32 	%p26, %r39, 0;
	selp.f64 	%fd198, 0d400921FB54442D18, 0d0000000000000000, %p26;
	bra.uni 	$L__BB8_18;
$L__BB8_17:
	setp.eq.f64 	%p24, %fd29, %fd30;
	{
	.reg .b32 %temp; 
	mov.b64 	{%temp, %r38}, %fd27;
	}
	setp.lt.s32 	%p25, %r38, 0;
	selp.f64 	%fd153, 0d4002D97C7F3321D2, 0d3FE921FB54442D18, %p25;
	selp.f64 	%fd198, %fd153, %fd197, %p24;
$L__BB8_18:
	add.rn.f64 	%fd154, %fd29, %fd30;
	setp.nan.f64 	%p27, %fd154, %fd154;
	copysign.f64 	%fd155, %fd28, %fd198;
	selp.f64 	%fd39, %fd154, %fd155, %p27;
	add.s32 	%r40, %r5, %r3;
	mul.wide.s32 	%rd21, %r40, 16;
	add.s64 	%rd22, %rd7, %rd21;
	ld.global.v2.f64 	{%fd40, %fd41}, [%rd22];
	abs.f64 	%fd42, %fd40;
	abs.f64 	%fd43, %fd41;
	setp.leu.f64 	%p28, %fd43, %fd42;
	setp.gt.f64 	%p29, %fd43, %fd42;
	selp.f64 	%fd44, %fd43, %fd42, %p29;
	selp.f64 	%fd156, %fd42, %fd43, %p29;
	div.rn.f64 	%fd157, %fd156, %fd44;
	mul.f64 	%fd158, %fd157, %fd157;
	fma.rn.f64 	%fd159, %fd158, 0dBEF53E1D2A25FF7E, 0d3F2D3B63DBB65B49;
	fma.rn.f64 	%fd160, %fd159, %fd158, 0dBF5312788DDE082E;
	fma.rn.f64 	%fd161, %fd160, %fd158, 0d3F6F9690C8249315;
	fma.rn.f64 	%fd162, %fd161, %fd158, 0dBF82CF5AABC7CF0D;
	fma.rn.f64 	%fd163, %fd162, %fd158, 0d3F9162B0B2A3BFDE;
	fma.rn.f64 	%fd164, %fd163, %fd158, 0dBF9A7256FEB6FC6B;
	fma.rn.f64 	%fd165, %fd164, %fd158, 0d3FA171560CE4A489;
	fma.rn.f64 	%fd166, %fd165, %fd158, 0dBFA4F44D841450E4;
	fma.rn.f64 	%fd167, %fd166, %fd158, 0d3FA7EE3D3F36BB95;
	fma.rn.f64 	%fd168, %fd167, %fd158, 0dBFAAD32AE04A9FD1;
	fma.rn.f64 	%fd169, %fd168, %fd158, 0d3FAE17813D66954F;
	fma.rn.f64 	%fd170, %fd169, %fd158, 0dBFB11089CA9A5BCD;
	fma.rn.f64 	%fd171, %fd170, %fd158, 0d3FB3B12B2DB51738;
	fma.rn.f64 	%fd172, %fd171, %fd158, 0dBFB745D022F8DC5C;
	fma.rn.f64 	%fd173, %fd172, %fd158, 0d3FBC71C709DFE927;
	fma.rn.f64 	%fd174, %fd173, %fd158, 0dBFC2492491FA1744;
	fma.rn.f64 	%fd175, %fd174, %fd158, 0d3FC99999999840D2;
	fma.rn.f64 	%fd176, %fd175, %fd158, 0dBFD555555555544C;
	mul.f64 	%fd177, %fd158, %fd176;
	fma.rn.f64 	%fd45, %fd177, %fd157, %fd157;
	@%p28 bra 	$L__BB8_20;
	{
	.reg .b32 %temp; 
	mov.b64 	{%temp, %r42}, %fd40;
	}
	setp.lt.s32 	%p31, %r42, 0;
	neg.f64 	%fd180, %fd45;
	selp.f64 	%fd181, %fd45, %fd180, %p31;
	add.f64 	%fd199, %fd181, 0d3FF921FB54442D18;
	bra.uni 	$L__BB8_21;
$L__BB8_20:
	{
	.reg .b32 %temp; 
	mov.b64 	{%temp, %r41}, %fd40;
	}
	setp.lt.s32 	%p30, %r41, 0;
	mov.f64 	%fd178, 0d400921FB54442D18;
	sub.f64 	%fd179, %fd178, %fd45;
	selp.f64 	%fd199, %fd179, %fd45, %p30;
$L__BB8_21:
	setp.neu.f64 	%p32, %fd44, 0d0000000000000000;
	@%p32 bra 	$L__BB8_23;
	{
	.reg .b32 %temp; 
	mov.b64 	{%temp, %r44}, %fd40;
	}
	setp.lt.s32 	%p35, %r44, 0;
	selp.f64 	%fd200, 0d400921FB54442D18, 0d0000000000000000, %p35;
	bra.uni 	$L__BB8_24;
$L__BB8_23:
	setp.eq.f64 	%p33, %fd42, %fd43;
	{
	.reg .b32 %temp; 
	mov.b64 	{%temp, %r43}, %fd40;
	}
	setp.lt.s32 	%p34, %r43, 0;
	selp.f64 	%fd182, 0d4002D97C7F3321D2, 0d3FE921FB54442D18, %p34;
	selp.f64 	%fd200, %fd182, %fd199, %p33;
$L__BB8_24:
	add.rn.f64 	%fd183, %fd42, %fd43;
	setp.nan.f64 	%p36, %fd183, %fd183;
	copysign.f64 	%fd184, %fd41, %fd200;
	selp.f64 	%fd52, %fd183, %fd184, %p36;
	sub.f64 	%fd201, %fd26, %fd13;
	setp.leu.f64 	%p37, %fd201, 0d400921FB54442D18;
	@%p37 bra 	$L__BB8_26;
	add.f64 	%fd201, %fd201, 0dC01921FB54442D18;
	bra.uni 	$L__BB8_28;
$L__BB8_26:
	setp.geu.f64 	%p38, %fd201, 0dC00921FB54442D18;
	@%p38 bra 	$L__BB8_28;
	add.f64 	%fd201, %fd201, 0d401921FB54442D18;
$L__BB8_28:
	sub.f64 	%fd202, %fd39, %fd26;
	setp.leu.f64 	%p39, %fd202, 0d400921FB54442D18;
	@%p39 bra 	$L__BB8_30;
	add.f64 	%fd202, %fd202, 0dC01921FB54442D18;
	bra.uni 	$L__BB8_32;
$L__BB8_30:
	setp.geu.f64 	%p40, %fd202, 0dC00921FB54442D18;
	@%p40 bra 	$L__BB8_32;
	add.f64 	%fd202, %fd202, 0d401921FB54442D18;
$L__BB8_32:
	sub.f64 	%fd203, %fd52, %fd39;
	setp.leu.f64 	%p41, %fd203, 0d400921FB54442D18;
	@%p41 bra 	$L__BB8_34;
	add.f64 	%fd203, %fd203, 0dC01921FB54442D18;
	bra.uni 	$L__BB8_36;
$L__BB8_34:
	setp.geu.f64 	%p42, %fd203, 0dC00921FB54442D18;
	@%p42 bra 	$L__BB8_36;
	add.f64 	%fd203, %fd203, 0d401921FB54442D18;
$L__BB8_36:
	sub.f64 	%fd204, %fd13, %fd52;
	setp.leu.f64 	%p43, %fd204, 0d400921FB54442D18;
	@%p43 bra 	$L__BB8_38;
	add.f64 	%fd204, %fd204, 0dC01921FB54442D18;
	bra.uni 	$L__BB8_40;
$L__BB8_38:
	setp.geu.f64 	%p44, %fd204, 0dC00921FB54442D18;
	@%p44 bra 	$L__BB8_40;
	add.f64 	%fd204, %fd204, 0d401921FB54442D18;
$L__BB8_40:
	add.f64 	%fd185, %fd201, %fd202;
	add.f64 	%fd186, %fd185, %fd203;
	add.f64 	%fd187, %fd186, %fd204;
	div.rn.f64 	%fd188, %fd187, 0d4017E0485CDA5E0A;
	mov.f64 	%fd189, 0d3FE0000000000000;
	copysign.f64 	%fd190, %fd188, %fd189;
	add.rz.f64 	%fd191, %fd188, %fd190;
	cvt.rzi.f64.f64 	%fd192, %fd191;
	cvt.rzi.s32.f64 	%r6, %fd192;
	setp.lt.s32 	%p45, %r6, 1;
	@%p45 bra 	$L__BB8_52;
	and.b32  	%r7, %r6, 7;
	setp.lt.u32 	%p46, %r6, 8;
	@%p46 bra 	$L__BB8_44;
	and.b32  	%r45, %r6, 2147483640;
	neg.s32 	%r81, %r45;
$L__BB8_43:
	.pragma "nounroll";
	atom.global.add.u32 	%r46, [%rd3], 1;
	mul.wide.s32 	%rd23, %r46, 4;
	add.s64 	%rd24, %rd2, %rd23;
	st.global.u32 	[%rd24], %r1;
	add.s64 	%rd25, %rd1, %rd23;
	st.global.u32 	[%rd25], %r2;
	atom.global.add.u32 	%r47, [%rd3], 1;
	mul.wide.s32 	%rd26, %r47, 4;
	add.s64 	%rd27, %rd2, %rd26;
	st.global.u32 	[%rd27], %r1;
	add.s64 	%rd28, %rd1, %rd26;
	st.global.u32 	[%rd28], %r2;
	atom.global.add.u32 	%r48, [%rd3], 1;
	mul.wide.s32 	%rd29, %r48, 4;
	add.s64 	%rd30, %rd2, %rd29;
	st.global.u32 	[%rd30], %r1;
	add.s64 	%rd31, %rd1, %rd29;
	st.global.u32 	[%rd31], %r2;
	atom.global.add.u32 	%r49, [%rd3], 1;
	mul.wide.s32 	%rd32, %r49, 4;
	add.s64 	%rd33, %rd2, %rd32;
	st.global.u32 	[%rd33], %r1;
	add.s64 	%rd34, %rd1, %rd32;
	st.global.u32 	[%rd34], %r2;
	atom.global.add.u32 	%r50, [%rd3], 1;
	mul.wide.s32 	%rd35, %r50, 4;
	add.s64 	%rd36, %rd2, %rd35;
	st.global.u32 	[%rd36], %r1;
	add.s64 	%rd37, %rd1, %rd35;
	st.global.u32 	[%rd37], %r2;
	atom.global.add.u32 	%r51, [%rd3], 1;
	mul.wide.s32 	%rd38, %r51, 4;
	add.s64 	%rd39, %rd2, %rd38;
	st.global.u32 	[%rd39], %r1;
	add.s64 	%rd40, %rd1, %rd38;
	st.global.u32 	[%rd40], %r2;
	atom.global.add.u32 	%r52, [%rd3], 1;
	mul.wide.s32 	%rd41, %r52, 4;
	add.s64 	%rd42, %rd2, %rd41;
	st.global.u32 	[%rd42], %r1;
	add.s64 	%rd43, %rd1, %rd41;
	st.global.u32 	[%rd43], %r2;
	atom.global.add.u32 	%r53, [%rd3], 1;
	mul.wide.s32 	%rd44, %r53, 4;
	add.s64 	%rd45, %rd2, %rd44;
	st.global.u32 	[%rd45], %r1;
	add.s64 	%rd46, %rd1, %rd44;
	st.global.u32 	[%rd46], %r2;
	add.s32 	%r81, %r81, 8;
	setp.ne.s32 	%p47, %r81, 0;
	@%p47 bra 	$L__BB8_43;
$L__BB8_44:
	setp.eq.s32 	%p48, %r7, 0;
	@%p48 bra 	$L__BB8_52;
	and.b32  	%r11, %r6, 3;
	setp.lt.u32 	%p49, %r7, 4;
	@%p49 bra 	$L__BB8_47;
	atom.global.add.u32 	%r54, [%rd3], 1;
	mul.wide.s32 	%rd47, %r54, 4;
	add.s64 	%rd48, %rd2, %rd47;
	st.global.u32 	[%rd48], %r1;
	add.s64 	%rd49, %rd1, %rd47;
	st.global.u32 	[%rd49], %r2;
	atom.global.add.u32 	%r55, [%rd3], 1;
	mul.wide.s32 	%rd50, %r55, 4;
	add.s64 	%rd51, %rd2, %rd50;
	st.global.u32 	[%rd51], %r1;
	add.s64 	%rd52, %rd1, %rd50;
	st.global.u32 	[%rd52], %r2;
	atom.global.add.u32 	%r56, [%rd3], 1;
	mul.wide.s32 	%rd53, %r56, 4;
	add.s64 	%rd54, %rd2, %rd53;
	st.global.u32 	[%rd54], %r1;
	add.s64 	%rd55, %rd1, %rd53;
	st.global.u32 	[%rd55], %r2;
	atom.global.add.u32 	%r57, [%rd3], 1;
	mul.wide.s32 	%rd56, %r57, 4;
	add.s64 	%rd57, %rd2, %rd56;
	st.global.u32 	[%rd57], %r1;
	add.s64 	%rd58, %rd1, %rd56;
	st.global.u32 	[%rd58], %r2;
$L__BB8_47:
	setp.eq.s32 	%p50, %r11, 0;
	@%p50 bra 	$L__BB8_52;
	setp.eq.s32 	%p51, %r11, 1;
	@%p51 bra 	$L__BB8_50;
	atom.global.add.u32 	%r58, [%rd3], 1;
	mul.wide.s32 	%rd59, %r58, 4;
	add.s64 	%rd60, %rd2, %rd59;
	st.global.u32 	[%rd60], %r1;
	add.s64 	%rd61, %rd1, %rd59;
	st.global.u32 	[%rd61], %r2;
	atom.global.add.u32 	%r59, [%rd3], 1;
	mul.wide.s32 	%rd62, %r59, 4;
	add.s64 	%rd63, %rd2, %rd62;
	st.global.u32 	[%rd63], %r1;
	add.s64 	%rd64, %rd1, %rd62;
	st.global.u32 	[%rd64], %r2;
$L__BB8_50:
	and.b32  	%r60, %r6, 1;
	setp.eq.b32 	%p52, %r60, 1;
	not.pred 	%p53, %p52;
	@%p53 bra 	$L__BB8_52;
	atom.global.add.u32 	%r61, [%rd3], 1;
	mul.wide.s32 	%rd65, %r61, 4;
	add.s64 	%rd66, %rd2, %rd65;
	st.global.u32 	[%rd66], %r1;
	add.s64 	%rd67, %rd1, %rd65;
	st.global.u32 	[%rd67], %r2;
$L__BB8_52:
	setp.gt.s32 	%p54, %r6, -1;
	@%p54 bra 	$L__BB8_64;
	neg.s32 	%r12, %r6;
	and.b32  	%r13, %r12, 7;
	setp.gt.u32 	%p55, %r6, -8;
	@%p55 bra 	$L__BB8_56;
	and.b32  	%r62, %r12, 2147483640;
	neg.s32 	%r82, %r62;
$L__BB8_55:
	.pragma "nounroll";
	atom.global.add.u32 	%r63, [%rd6], 1;
	mul.wide.s32 	%rd68, %r63, 4;
	add.s64 	%rd69, %rd5, %rd68;
	st.global.u32 	[%rd69], %r1;
	add.s64 	%rd70, %rd4, %rd68;
	st.global.u32 	[%rd70], %r2;
	atom.global.add.u32 	%r64, [%rd6], 1;
	mul.wide.s32 	%rd71, %r64, 4;
	add.s64 	%rd72, %rd5, %rd71;
	st.global.u32 	[%rd72], %r1;
	add.s64 	%rd73, %rd4, %rd71;
	st.global.u32 	[%rd73], %r2;
	atom.global.add.u32 	%r65, [%rd6], 1;
	mul.wide.s32 	%rd74, %r65, 4;
	add.s64 	%rd75, %rd5, %rd74;
	st.global.u32 	[%rd75], %r1;
	add.s64 	%rd76, %rd4, %rd74;
	st.global.u32 	[%rd76], %r2;
	atom.global.add.u32 	%r66, [%rd6], 1;
	mul.wide.s32 	%rd77, %r66, 4;
	add.s64 	%rd78, %rd5, %rd77;
	st.global.u32 	[%rd78], %r1;
	add.s64 	%rd79, %rd4, %rd77;
	st.global.u32 	[%rd79], %r2;
	atom.global.add.u32 	%r67, [%rd6], 1;
	mul.wide.s32 	%rd80, %r67, 4;
	add.s64 	%rd81, %rd5, %rd80;
	st.global.u32 	[%rd81], %r1;
	add.s64 	%rd82, %rd4, %rd80;
	st.global.u32 	[%rd82], %r2;
	atom.global.add.u32 	%r68, [%rd6], 1;
	mul.wide.s32 	%rd83, %r68, 4;
	add.s64 	%rd84, %rd5, %rd83;
	st.global.u32 	[%rd84], %r1;
	add.s64 	%rd85, %rd4, %rd83;
	st.global.u32 	[%rd85], %r2;
	atom.global.add.u32 	%r69, [%rd6], 1;
	mul.wide.s32 	%rd86, %r69, 4;
	add.s64 	%rd87, %rd5, %rd86;
	st.global.u32 	[%rd87], %r1;
	add.s64 	%rd88, %rd4, %rd86;
	st.global.u32 	[%rd88], %r2;
	atom.global.add.u32 	%r70, [%rd6], 1;
	mul.wide.s32 	%rd89, %r70, 4;
	add.s64 	%rd90, %rd5, %rd89;
	st.global.u32 	[%rd90], %r1;
	add.s64 	%rd91, %rd4, %rd89;
	st.global.u32 	[%rd91], %r2;
	add.s32 	%r82, %r82, 8;
	setp.ne.s32 	%p56, %r82, 0;
	@%p56 bra 	$L__BB8_55;
$L__BB8_56:
	setp.eq.s32 	%p57, %r13, 0;
	@%p57 bra 	$L__BB8_64;
	and.b32  	%r17, %r12, 3;
	setp.lt.u32 	%p58, %r13, 4;
	@%p58 bra 	$L__BB8_59;
	atom.global.add.u32 	%r71, [%rd6], 1;
	mul.wide.s32 	%rd92, %r71, 4;
	add.s64 	%rd93, %rd5, %rd92;
	st.global.u32 	[%rd93], %r1;
	add.s64 	%rd94, %rd4, %rd92;
	st.global.u32 	[%rd94], %r2;
	atom.global.add.u32 	%r72, [%rd6], 1;
	mul.wide.s32 	%rd95, %r72, 4;
	add.s64 	%rd96, %rd5, %rd95;
	st.global.u32 	[%rd96], %r1;
	add.s64 	%rd97, %rd4, %rd95;
	st.global.u32 	[%rd97], %r2;
	atom.global.add.u32 	%r73, [%rd6], 1;
	mul.wide.s32 	%rd98, %r73, 4;
	add.s64 	%rd99, %rd5, %rd98;
	st.global.u32 	[%rd99], %r1;
	add.s64 	%rd100, %rd4, %rd98;
	st.global.u32 	[%rd100], %r2;
	atom.global.add.u32 	%r74, [%rd6], 1;
	mul.wide.s32 	%rd101, %r74, 4;
	add.s64 	%rd102, %rd5, %rd101;
	st.global.u32 	[%rd102], %r1;
	add.s64 	%rd103, %rd4, %rd101;
	st.global.u32 	[%rd103], %r2;
$L__BB8_59:
	setp.eq.s32 	%p59, %r17, 0;
	@%p59 bra 	$L__BB8_64;
	setp.eq.s32 	%p60, %r17, 1;
	@%p60 bra 	$L__BB8_62;
	atom.global.add.u32 	%r75, [%rd6], 1;
	mul.wide.s32 	%rd104, %r75, 4;
	add.s64 	%rd105, %rd5, %rd104;
	st.global.u32 	[%rd105], %r1;
	add.s64 	%rd106, %rd4, %rd104;
	st.global.u32 	[%rd106], %r2;
	atom.global.add.u32 	%r76, [%rd6], 1;
	mul.wide.s32 	%rd107, %r76, 4;
	add.s64 	%rd108, %rd5, %rd107;
	st.global.u32 	[%rd108], %r1;
	add.s64 	%rd109, %rd4, %rd107;
	st.global.u32 	[%rd109], %r2;
$L__BB8_62:
	and.b32  	%r77, %r12, 1;
	setp.eq.b32 	%p61, %r77, 1;
	not.pred 	%p62, %p61;
	@%p62 bra 	$L__BB8_64;
	atom.global.add.u32 	%r78, [%rd6], 1;
	mul.wide.s32 	%rd110, %r78, 4;
	add.s64 	%rd111, %rd5, %rd110;
	st.global.u32 	[%rd111], %r1;
	add.s64 	%rd112, %rd4, %rd110;
	st.global.u32 	[%rd112], %r2;
$L__BB8_64:
	ret;

}
	// .globl	_Z7averageiP7double2S0_Pd
.visible .entry _Z7averageiP7double2S0_Pd(
	.param .u32 _Z7averageiP7double2S0_Pd_param_0,
	.param .u64 .ptr .align 1 _Z7averageiP7double2S0_Pd_param_1,
	.param .u64 .ptr .align 1 _Z7averageiP7double2S0_Pd_param_2,
	.param .u64 .ptr .align 1 _Z7averageiP7double2S0_Pd_param_3
)
{
	.reg .b32 	%r<6>;
	.reg .b64 	%rd<12>;
	.reg .b64 	%fd<17>;

	ld.param.u32 	%r1, [_Z7averageiP7double2S0_Pd_param_0];
	ld.param.u64 	%rd1, [_Z7averageiP7double2S0_Pd_param_1];
	ld.param.u64 	%rd2, [_Z7averageiP7double2S0_Pd_param_2];
	ld.param.u64 	%rd3, [_Z7averageiP7double2S0_Pd_param_3];
	cvta.to.global.u64 	%rd4, %rd1;
	cvta.to.global.u64 	%rd5, %rd2;
	cvta.to.global.u64 	%rd6, %rd3;
	mov.u32 	%r2, %ctaid.x;
	mov.u32 	%r3, %ntid.x;
	mov.u32 	%r4, %tid.x;
	mad.lo.s32 	%r5, %r2, %r3, %r4;
	mul.wide.s32 	%rd7, %r5, 8;
	add.s64 	%rd8, %rd6, %rd7;
	ld.global.f64 	%fd1, [%rd8];
	mul.wide.s32 	%rd9, %r5, 16;
	add.s64 	%rd10, %rd5, %rd9;
	ld.global.v2.f64 	{%fd2, %fd3}, [%rd10];
	mul.f64 	%fd4, %fd3, %fd3;
	fma.rn.f64 	%fd5, %fd2, %fd2, %fd4;
	sqrt.rn.f64 	%fd6, %fd5;
	add.s64 	%rd11, %rd4, %rd9;
	ld.global.v2.f64 	{%fd7, %fd8}, [%rd11];
	mul.f64 	%fd9, %fd8, %fd8;
	fma.rn.f64 	%fd10, %fd7, %fd7, %fd9;
	sqrt.rn.f64 	%fd11, %fd10;
	div.rn.f64 	%fd12, %fd6, %fd11;
	sub.f64 	%fd13, %fd12, %fd1;
	cvt.rn.f64.s32 	%fd14, %r1;
	div.rn.f64 	%fd15, %fd13, %fd14;
	add.f64 	%fd16, %fd1, %fd15;
	st.global.f64 	[%rd8], %fd16;
	ret;

}


// ===== COMPILED SASS (sm_100) =====

	.target	sm_100

	.elftype	@"ET_EXEC"


//--------------------- .note.nv.tkinfo           --------------------------
	.section	.note.nv.tkinfo,"",@"SHT_NOTE"
	.sectionflags	@"SHF_NOTE_NV_TKINFO"
	.tkinfo
        /*0018*/ 	.word	0x00000002
        /*0030*/ 	.string	""
        /*0030*/ 	.string	"ptxas"
        /*0030*/ 	.string	"Cuda compilation tools, release 13.0, V13.0.88"
        /*0030*/ 	.string	"Build cuda_13.0.r13.0/compiler.36424714_0"
        /*0030*/ 	.string	"-arch sm_100 -m 64 "



//--------------------- .note.nv.cuinfo           --------------------------
	.section	.note.nv.cuinfo,"",@"SHT_NOTE"
	.sectionflags	@"SHF_NOTE_NV_CUINFO"
        /*0018*/ 	.short	0x0002
        /*001a*/ 	.short	0x0064
        /*001c*/ 	.short	0x0082
	.zero		2


//--------------------- .nv.info                  --------------------------
	.section	.nv.info,"",@"SHT_CUDA_INFO"
	.align	4


	//----- nvinfo : EIATTR_REGCOUNT
	.align		4
        /*0000*/ 	.byte	0x04, 0x2f
        /*0002*/ 	.short	(.L_1 - .L_0)
	.align		4
.L_0:
        /*0004*/ 	.word	index@(_Z10tot_2dcgleP7double2S0_Pddd)
        /*0008*/ 	.word	0x00000016


	//----- nvinfo : EIATTR_FRAME_SIZE
	.align		4
.L_1:
        /*000c*/ 	.byte	0x04, 0x11
        /*000e*/ 	.short	(.L_3 - .L_2)
	.align		4
.L_2:
        /*0010*/ 	.word	index@(_Z10tot_2dcgleP7double2S0_Pddd)
        /*0014*/ 	.word	0x00000000


	//----- nvinfo : EIATTR_REGCOUNT
	.align		4
.L_3:
        /*0018*/ 	.byte	0x04, 0x2f
        /*001a*/ 	.short	(.L_5 - .L_4)
	.align		4
.L_4:
        /*001c*/ 	.word	index@(_Z16tot_stuartlandauP7double2S0_Pddd)
        /*0020*/ 	.word	0x00000014


	//----- nvinfo : EIATTR_FRAME_SIZE
	.align		4
.L_5:
        /*0024*/ 	.byte	0x04, 0x11
        /*0026*/ 	.short	(.L_7 - .L_6)
	.align		4
.L_6:
        /*0028*/ 	.word	index@(_Z16tot_stuartlandauP7double2S0_Pddd)
        /*002c*/ 	.word	0x00000000


	//----- nvinfo : EIATTR_REGCOUNT
	.align		4
.L_7:
        /*0030*/ 	.byte	0x04, 0x2f
        /*0032*/ 	.short	(.L_9 - .L_8)
	.align		4
.L_8:
        /*0034*/ 	.word	index@(_Z5step3P7double2S0_S0_S0_dd)
        /*0038*/ 	.word	0x00000018


	//----- nvinfo : EIATTR_FRAME_SIZE
	.align		4
.L_9:
        /*003c*/ 	.byte	0x04, 0x11
        /*003e*/ 	.short	(.L_11 - .L_10)
	.align		4
.L_10:
        /*0040*/ 	.word	index@(_Z5step3P7double2S0_S0_S0_dd)
        /*0044*/ 	.word	0x00000000


	//----- nvinfo : EIATTR_REGCOUNT
	.align		4
.L_11:
        /*0048*/ 	.byte	0x04, 0x2f
        /*004a*/ 	.short	(.L_13 - .L_12)
	.align		4
.L_12:
        /*004c*/ 	.word	index@(_Z5step4P7double2S0_S0_S0_S0_ddd)
        /*0050*/ 	.word	0x0000001a


	//----- nvinfo : EIATTR_FRAME_SIZE
	.align		4
.L_13:
        /*0054*/ 	.byte	0x04, 0x11
        /*0056*/ 	.short	(.L_15 - .L_14)
	.align		4
.L_14:
        /*0058*/ 	.word	index@(_Z5step4P7double2S0_S0_S0_S0_ddd)
        /*005c*/ 	.word	0x00000000


	//----- nvinfo : EIATTR_REGCOUNT
	.align		4
.L_15:
        /*0060*/ 	.byte	0x04, 0x2f
        /*0062*/ 	.short	(.L_17 - .L_16)
	.align		4
.L_16:
        /*0064*/ 	.word	index@(_Z5step5P7double2S0_S0_S0_S0_S0_dddd)
        /*0068*/ 	.word	0x0000001e


	//----- nvinfo : EIATTR_FRAME_SIZE
	.align		4
.L_17:
        /*006c*/ 	.byte	0x04, 0x11
        /*006e*/ 	.short	(.L_19 - .L_18)
	.align		4
.L_18:
        /*0070*/ 	.word	index@(_Z5step5P7double2S0_S0_S0_S0_S0_dddd)
        /*0074*/ 	.word	0x00000000


	//----- nvinfo : EIATTR_REGCOUNT
	.align		4
.L_19:
        /*0078*/ 	.byte	0x04, 0x2f
        /*007a*/ 	.short	(.L_21 - .L_20)
	.align		4
.L_20:
        /*007c*/ 	.word	index@(_Z5step6P7double2S0_S0_S0_S0_S0_S0_ddddd)
        /*0080*/ 	.word	0x0000001e


	//----- nvinfo : EIATTR_FRAME_SIZE
	.align		4
.L_21:
        /*0084*/ 	.byte	0x04, 0x11
        /*0086*/ 	.short	(.L_23 - .L_22)
	.align		4
.L_22:
        /*0088*/ 	.word	index@(_Z5step6P7double2S0_S0_S0_S0_S0_S0_ddddd)
        /*008c*/ 	.word	0x00000000


	//----- nvinfo : EIATTR_REGCOUNT
	.align		4
.L_23:
        /*0090*/ 	.byte	0x04, 0x2f
        /*0092*/ 	.short	(.L_25 - .L_24)
	.align		4
.L_24:
        /*0094*/ 	.word	index@(_Z5errorP7double2S0_S0_S0_S0_S0_S0_S0_S0_dddddddd)
        /*0098*/ 	.word	0x00000020


	//----- nvinfo : EIATTR_FRAME_SIZE
	.align		4
.L_25:
        /*009c*/ 	.byte	0x04, 0x11
        /*009e*/ 	.short	(.L_27 - .L_26)
	.align		4
.L_26:
        /*00a0*/ 	.word	index@($__internal_3_$__cuda_sm20_div_rn_f64_full)
        /*00a4*/ 	.word	0x00000000


	//----- nvinfo : EIATTR_FRAME_SIZE
	.align		4
.L_27:
        /*00a8*/ 	.byte	0x04, 0x11
        /*00aa*/ 	.short	(.L_29 - .L_28)
	.align		4
.L_28:
        /*00ac*/ 	.word	index@(_Z5errorP7double2S0_S0_S0_S0_S0_S0_S0_S0_dddddddd)
        /*00b0*/ 	.word	0x00000000


	//----- nvinfo : EIATTR_REGCOUNT
	.align		4
.L_29:
        /*00b4*/ 	.byte	0x04, 0x2f
        /*00b6*/ 	.short	(.L_31 - .L_30)
	.align		4
.L_30:
        /*00b8*/ 	.word	index@(_Z6acceptP7double2S0_S0_S0_S0_S0_S0_dddddd)
        /*00bc*/ 	.word	0x00000020


	//----- nvinfo : EIATTR_FRAME_SIZE
	.align		4
.L_31:
        /*00c0*/ 	.byte	0x04, 0x11
        /*00c2*/ 	.short	(.L_33 - .L_32)
	.align		4
.L_32:
        /*00c4*/ 	.word	index@(_Z6acceptP7double2S0_S0_S0_S0_S0_S0_dddddd)
        /*00c8*/ 	.word	0x00000000


	//----- nvinfo : EIATTR_REGCOUNT
	.align		4
.L_33:
        /*00cc*/ 	.byte	0x04, 0x2f
        /*00ce*/ 	.short	(.L_35 - .L_34)
	.align		4
.L_34:
        /*00d0*/ 	.word	index@(_Z11findchargesiP7double2PiS1_S1_S1_S1_S1_)
        /*00d4*/ 	.word	0x00000028


	//----- nvinfo : EIATTR_FRAME_SIZE
	.align		4
.L_35:
        /*00d8*/ 	.byte	0x04, 0x11
        /*00da*/ 	.short	(.L_37 - .L_36)
	.align		4
.L_36:
        /*00dc*/ 	.word	index@($__internal_2_$__cuda_sm20_div_rn_f64_full)
        /*00e0*/ 	.word	0x00000000


	//----- nvinfo : EIATTR_FRAME_SIZE
	.align		4
.L_37:
        /*00e4*/ 	.byte	0x04, 0x11
        /*00e6*/ 	.short	(.L_39 - .L_38)
	.align		4
.L_38:
        /*00e8*/ 	.word	index@(_Z11findchargesiP7double2PiS1_S1_S1_S1_S1_)
        /*00ec*/ 	.word	0x00000000


	//----- nvinfo : EIATTR_REGCOUNT
	.align		4
.L_39:
        /*00f0*/ 	.byte	0x04, 0x2f
        /*00f2*/ 	.short	(.L_41 - .L_40)
	.align		4
.L_40:
        /*00f4*/ 	.word	index@(_Z7averageiP7double2S0_Pd)
        /*00f8*/ 	.word	0x0000001c


	//----- nvinfo : EIATTR_FRAME_SIZE
	.align		4
.L_41:
        /*00fc*/ 	.byte	0x04, 0x11
        /*00fe*/ 	.short	(.L_43 - .L_42)
	.align		4
.L_42:
        /*0100*/ 	.word	index@($__internal_1_$__cuda_sm20_dsqrt_rn_f64_mediumpath_v1)
        /*0104*/ 	.word	0x00000000


	//----- nvinfo : EIATTR_FRAME_SIZE
	.align		4
.L_43:
        /*0108*/ 	.byte	0x04, 0x11
        /*010a*/ 	.short	(.L_45 - .L_44)
	.align		4
.L_44:
        /*010c*/ 	.word	index@($__internal_0_$__cuda_sm20_div_rn_f64_full)
        /*0110*/ 	.word	0x00000000


	//----- nvinfo : EIATTR_FRAME_SIZE
	.align		4
.L_45:
        /*0114*/ 	.byte	0x04, 0x11
        /*0116*/ 	.short	(.L_47 - .L_46)
	.align		4
.L_46:
        /*0118*/ 	.word	index@(_Z7averageiP7double2S0_Pd)
        /*011c*/ 	.word	0x00000000


	//----- nvinfo : EIATTR_MIN_STACK_SIZE
	.align		4
.L_47:
        /*0120*/ 	.byte	0x04, 0x12
        /*0122*/ 	.short	(.L_49 - .L_48)
	.align		4
.L_48:
        /*0124*/ 	.word	index@(_Z7averageiP7double2S0_Pd)
        /*0128*/ 	.word	0x00000000


	//----- nvinfo : EIATTR_MIN_STACK_SIZE
	.align		4
.L_49:
        /*012c*/ 	.byte	0x04, 0x12
        /*012e*/ 	.short	(.L_51 - .L_50)
	.align		4
.L_50:
        /*0130*/ 	.word	index@(_Z11findchargesiP7double2PiS1_S1_S1_S1_S1_)
        /*0134*/ 	.word	0x00000000


	//----- nvinfo : EIATTR_MIN_STACK_SIZE
	.align		4
.L_51:
        /*0138*/ 	.byte	0x04, 0x12
        /*013a*/ 	.short	(.L_53 - .L_52)
	.align		4
.L_52:
        /*013c*/ 	.word	index@(_Z6acceptP7double2S0_S0_S0_S0_S0_S0_dddddd)
        /*0140*/ 	.word	0x00000000


	//----- nvinfo : EIATTR_MIN_STACK_SIZE
	.align		4
.L_53:
        /*0144*/ 	.byte	0x04, 0x12
        /*0146*/ 	.short	(.L_55 - .L_54)
	.align		4
.L_54:
        /*0148*/ 	.word	index@(_Z5errorP7double2S0_S0_S0_S0_S0_S0_S0_S0_dddddddd)
        /*014c*/ 	.word	0x00000000


	//----- nvinfo : EIATTR_MIN_STACK_SIZE
	.align		4
.L_55:
        /*0150*/ 	.byte	0x04, 0x12
        /*0152*/ 	.short	(.L_57 - .L_56)
	.align		4
.L_56:
        /*0154*/ 	.word	index@(_Z5step6P7double2S0_S0_S0_S0_S0_S0_ddddd)
        /*0158*/ 	.word	0x00000000


	//----- nvinfo : EIATTR_MIN_STACK_SIZE
	.align		4
.L_57:
        /*015c*/ 	.byte	0x04, 0x12
        /*015e*/ 	.short	(.L_59 - .L_58)
	.align		4
.L_58:
        /*0160*/ 	.word	index@(_Z5step5P7double2S0_S0_S0_S0_S0_dddd)
        /*0164*/ 	.word	0x00000000


	//----- nvinfo : EIATTR_MIN_STACK_SIZE
	.align		4
.L_59:
        /*0168*/ 	.byte	0x04, 0x12
        /*016a*/ 	.short	(.L_61 - .L_60)
	.align		4
.L_60:
        /*016c*/ 	.word	index@(_Z5step4P7double2S0_S0_S0_S0_ddd)
        /*0170*/ 	.word	0x00000000


	//----- nvinfo : EIATTR_MIN_STACK_SIZE
	.align		4
.L_61:
        /*0174*/ 	.byte	0x04, 0x12
        /*0176*/ 	.short	(.L_63 - .L_62)
	.align		4
.L_62:
        /*0178*/ 	.word	index@(_Z5step3P7double2S0_S0_S0_dd)
        /*017c*/ 	.word	0x00000000


	//----- nvinfo : EIATTR_MIN_STACK_SIZE
	.align		4
.L_63:
        /*0180*/ 	.byte	0x04, 0x12
        /*0182*/ 	.short	(.L_65 - .L_64)
	.align		4
.L_64:
        /*0184*/ 	.word	index@(_Z16tot_stuartlandauP7double2S0_Pddd)
        /*0188*/ 	.word	0x00000000


	//----- nvinfo : EIATTR_MIN_STACK_SIZE
	.align		4
.L_65:
        /*018c*/ 	.byte	0x04, 0x12
        /*018e*/ 	.short	(.L_67 - .L_66)
	.align		4
.L_66:
        /*0190*/ 	.word	index@(_Z10tot_2dcgleP7double2S0_Pddd)
        /*0194*/ 	.word	0x00000000
.L_67:


//--------------------- .nv.compat                --------------------------
	.section	.nv.compat,"",@"SHT_CUDA_COMPAT_INFO"
	.align	4
        /*0000*/ 	.byte	0x02, 0x09, 0x00, 0x00, 0x02, 0x02, 0x01, 0x00, 0x02, 0x05, 0x05, 0x00, 0x03, 0x07, 0x01, 0x01
        /*0010*/ 	.byte	0x02, 0x03, 0x00, 0x00, 0x02, 0x06, 0x01, 0x00, 0x04, 0x0b, 0x08, 0x00, 0x01, 0x00, 0x00, 0x00
        /*0020*/ 	.byte	0x00, 0x00, 0x00, 0x00


//--------------------- .nv.info._Z7averageiP7double2S0_Pd --------------------------
	.section	.nv.info._Z7averageiP7double2S0_Pd,"",@"SHT_CUDA_INFO"
	.sectionflags	@""
	.align	4


	//----- nvinfo : EIATTR_CUDA_API_VERSION
	.align		4
        /*0000*/ 	.byte	0x04, 0x37
        /*0002*/ 	.short	(.L_69 - .L_68)
.L_68:
        /*0004*/ 	.word	0x00000082


	//----- nvinfo : EIATTR_KPARAM_INFO
	.align		4
.L_69:
        /*0008*/ 	.byte	0x04, 0x17
        /*000a*/ 	.short	(.L_71 - .L_70)
.L_70:
        /*000c*/ 	.word	0x00000000
        /*0010*/ 	.short	0x0003
        /*0012*/ 	.short	0x0018
        /*0014*/ 	.byte	0x00, 0xf5, 0x21, 0x00


	//----- nvinfo : EIATTR_KPARAM_INFO
	.align		4
.L_71:
        /*0018*/ 	.byte	0x04, 0x17
        /*001a*/ 	.short	(.L_73 - .L_72)
.L_72:
        /*001c*/ 	.word	0x00000000
        /*0020*/ 	.short	0x0002
        /*0022*/ 	.short	0x0010
        /*0024*/ 	.byte	0x00, 0xf5, 0x21, 0x00


	//----- nvinfo : EIATTR_KPARAM_INFO
	.align		4
.L_73:
        /*0028*/ 	.byte	0x04, 0x17
        /*002a*/ 	.short	(.L_75 - .L_74)
.L_74:
        /*002c*/ 	.word	0x00000000
        /*0030*/ 	.short	0x0001
        /*0032*/ 	.short	0x0008
        /*0034*/ 	.byte	0x00, 0xf5, 0x21, 0x00


	//----- nvinfo : EIATTR_KPARAM_INFO
	.align		4
.L_75:
        /*0038*/ 	.byte	0x04, 0x17
        /*003a*/ 	.short	(.L_77 - .L_76)
.L_76:
        /*003c*/ 	.word	0x00000000
        /*0040*/ 	.short	0x0000
        /*0042*/ 	.short	0x0000
        /*0044*/ 	.byte	0x00, 0xf0, 0x11, 0x00


	//----- nvinfo : EIATTR_SPARSE_MMA_MASK
	.align		4
.L_77:
        /*0048*/ 	.byte	0x03, 0x50
        /*004a*/ 	.short	0x0000


	//----- nvinfo : EIATTR_MAXREG_COUNT
	.align		4
        /*004c*/ 	.byte	0x03, 0x1b
        /*004e*/ 	.short	0x00ff


	//----- nvinfo : EIATTR_MERCURY_ISA_VERSION
	.align		4
        /*0050*/ 	.byte	0x03, 0x5f
        /*0052*/ 	.short	0x0101


	//----- nvinfo : EIATTR_VRC_CTA_INIT_COUNT
	.align		4
        /*0054*/ 	.byte	0x02, 0x4a
	.zero		1
	.zero		1


	//----- nvinfo : EIATTR_EXIT_INSTR_OFFSETS
	.align		4
        /*0058*/ 	.byte	0x04, 0x1c
        /*005a*/ 	.short	(.L_79 - .L_78)


	//   ....[0]....
.L_78:
        /*005c*/ 	.word	0x000007f0


	//----- nvinfo : EIATTR_CRS_STACK_SIZE
	.align		4
.L_79:
        /*0060*/ 	.byte	0x04, 0x1e
        /*0062*/ 	.short	(.L_81 - .L_80)
.L_80:
        /*0064*/ 	.word	0x00000000


	//----- nvinfo : EIATTR_CBANK_PARAM_SIZE
	.align		4
.L_81:
        /*0068*/ 	.byte	0x03, 0x19
        /*006a*/ 	.short	0x0020


	//----- nvinfo : EIATTR_PARAM_CBANK
	.align		4
        /*006c*/ 	.byte	0x04, 0x0a
        /*006e*/ 	.short	(.L_83 - .L_82)
	.align		4
.L_82:
        /*0070*/ 	.word	index@(.nv.constant0._Z7averageiP7double2S0_Pd)
        /*0074*/ 	.short	0x0380
        /*0076*/ 	.short	0x0020


	//----- nvinfo : EIATTR_SW_WAR
	.align		4
.L_83:
        /*0078*/ 	.byte	0x04, 0x36
        /*007a*/ 	.short	(.L_85 - .L_84)
.L_84:
        /*007c*/ 	.word	0x00000008
.L_85:


//--------------------- .nv.info._Z11findchargesiP7double2PiS1_S1_S1_S1_S1_ --------------------------
	.section	.nv.info._Z11findchargesiP7double2PiS1_S1_S1_S1_S1_,"",@"SHT_CUDA_INFO"
	.sectionflags	@""
	.align	4


	//----- nvinfo : EIATTR_CUDA_API_VERSION
	.align		4
        /*0000*/ 	.byte	0x04, 0x37
        /*0002*/ 	.short	(.L_87 - .L_86)
.L_86:
        /*0004*/ 	.word	0x00000082


	//----- nvinfo : EIATTR_KPARAM_INFO
	.align		4
.L_87:
        /*0008*/ 	.byte	0x04, 0x17
        /*000a*/ 	.short	(.L_89 - .L_88)
.L_88:
        /*000c*/ 	.word	0x00000000
        /*0010*/ 	.short	0x0007
        /*0012*/ 	.short	0x0038
        /*0014*/ 	.byte	0x00, 0xf5, 0x21, 0x00


	//----- nvinfo : EIATTR_KPARAM_INFO
	.align		4
.L_89:
        /*0018*/ 	.byte	0x04, 0x17
        /*001a*/ 	.short	(.L_91 - .L_90)
.L_90:
        /*001c*/ 	.word	0x00000000
        /*0020*/ 	.short	0x0006
        /*0022*/ 	.short	0x0030
        /*0024*/ 	.byte	0x00, 0xf5, 0x21, 0x00


	//----- nvinfo : EIATTR_KPARAM_INFO
	.align		4
.L_91:
        /*0028*/ 	.byte	0x04, 0x17
        /*002a*/ 	.short	(.L_93 - .L_92)
.L_92:
        /*002c*/ 	.word	0x00000000
        /*0030*/ 	.short	0x0005
        /*0032*/ 	.short	0x0028
        /*0034*/ 	.byte	0x00, 0xf5, 0x21, 0x00


	//----- nvinfo : EIATTR_KPARAM_INFO
	.align		4
.L_93:
        /*0038*/ 	.byte	0x04, 0x17
        /*003a*/ 	.short	(.L_95 - .L_94)
.L_94:
        /*003c*/ 	.word	0x00000000
        /*0040*/ 	.short	0x0004
        /*0042*/ 	.short	0x0020
        /*0044*/ 	.byte	0x00, 0xf5, 0x21, 0x00


	//----- nvinfo : EIATTR_KPARAM_INFO
	.align		4
.L_95:
        /*0048*/ 	.byte	0x04, 0x17
        /*004a*/ 	.short	(.L_97 - .L_96)
.L_96:
        /*004c*/ 	.word	0x00000000
        /*0050*/ 	.short	0x0003
        /*0052*/ 	.short	0x0018
        /*0054*/ 	.byte	0x00, 0xf5, 0x21, 0x00


	//----- nvinfo : EIATTR_KPARAM_INFO
	.align		4
.L_97:
        /*0058*/ 	.byte	0x04, 0x17
        /*005a*/ 	.short	(.L_99 - .L_98)
.L_98:
        /*005c*/ 	.word	0x00000000
        /*0060*/ 	.short	0x0002
        /*0062*/ 	.short	0x0010
        /*0064*/ 	.byte	0x00, 0xf5, 0x21, 0x00


	//----- nvinfo : EIATTR_KPARAM_INFO
	.align		4
.L_99:
        /*0068*/ 	.byte	0x04, 0x17
        /*006a*/ 	.short	(.L_101 - .L_100)
.L_100:
        /*006c*/ 	.word	0x00000000
        /*0070*/ 	.short	0x0001
        /*0072*/ 	.short	0x0008
        /*0074*/ 	.byte	0x00, 0xf5, 0x21, 0x00


	//----- nvinfo : EIATTR_KPARAM_INFO
	.align		4
.L_101:
        /*0078*/ 	.byte	0x04, 0x17
        /*007a*/ 	.short	(.L_103 - .L_102)
.L_102:
        /*007c*/ 	.word	0x00000000
        /*0080*/ 	.short	0x0000
        /*0082*/ 	.short	0x0000
        /*0084*/ 	.byte	0x00, 0xf0, 0x11, 0x00


	//----- nvinfo : EIATTR_SPARSE_MMA_MASK
	.align		4
.L_103:
        /*0088*/ 	.byte	0x03, 0x50
        /*008a*/ 	.short	0x0000


	//----- nvinfo : EIATTR_MAXREG_COUNT
	.align		4
        /*008c*/ 	.byte	0x03, 0x1b
        /*008e*/ 	.short	0x00ff


	//----- nvinfo : EIATTR_MERCURY_ISA_VERSION
	.align		4
        /*0090*/ 	.byte	0x03, 0x5f
        /*0092*/ 	.short	0x0101


	//----- nvinfo : EIATTR_INT_WARP_WIDE_INSTR_OFFSETS
	.align		4
        /*0094*/ 	.byte	0x04, 0x31
        /*0096*/ 	.short	(.L_105 - .L_104)


	//   ....[0]....
.L_104:
        /*0098*/ 	.word	0x00002a10


	//   ....[1]....
        /*009c*/ 	.word	0x00002a90


	//   ....[2]....
        /*00a0*/ 	.word	0x00002b00


	//   ....[3]....
        /*00a4*/ 	.word	0x00002b70


	//   ....[4]....
        /*00a8*/ 	.word	0x00002be0


	//   ....[5]....
        /*00ac*/ 	.word	0x00002c50


	//   ....[6]....
        /*00b0*/ 	.word	0x00002cc0


	//   ....[7]....
        /*00b4*/ 	.word	0x00002d30


	//   ....[8]....
        /*00b8*/ 	.word	0x00002dc0


	//   ....[9]....
        /*00bc*/ 	.word	0x00002eb0


	//   ....[10]....
        /*00c0*/ 	.word	0x00002f60


	//   ....[11]....
        /*00c4*/ 	.word	0x00002fd0


	//   ....[12]....
        /*00c8*/ 	.word	0x00003040


	//   ....[13]....
        /*00cc*/ 	.word	0x000030b0


	//   ....[14]....
        /*00d0*/ 	.word	0x00003190


	//   ....[15]....
        /*00d4*/ 	.word	0x00003240


	//   ....[16]....
        /*00d8*/ 	.word	0x000032b0


	//   ....[17]....
        /*00dc*/ 	.word	0x00003340


	//   ....[18]....
        /*00e0*/ 	.word	0x000033f0


	//   ....[19]....
        /*00e4*/ 	.word	0x00003540


	//   ....[20]....
        /*00e8*/ 	.word	0x000035c0


	//   ....[21]....
        /*00ec*/ 	.word	0x00003630


	//   ....[22]....
        /*00f0*/ 	.word	0x000036a0


	//   ....[23]....
        /*00f4*/ 	.word	0x00003710


	//   ....[24]....
        /*00f8*/ 	.word	0x00003780


	//   ....[25]....
        /*00fc*/ 	.word	0x000037f0


	//   ....[26]....
        /*0100*/ 	.word	0x00003860


	//   ....[27]....
        /*0104*/ 	.word	0x000038f0


	//   ....[28]....
        /*0108*/ 	.word	0x000039e0


	//   ....[29]....
        /*010c*/ 	.word	0x00003a90


	//   ....[30]....
        /*0110*/ 	.word	0x00003b00


	//   ....[31]....
        /*0114*/ 	.word	0x00003b70


	//   ....[32]....
        /*0118*/ 	.word	0x00003be0


	//   ....[33]....
        /*011c*/ 	.word	0x00003cc0


	//   ....[34]....
        /*0120*/ 	.word	0x00003d70


	//   ....[35]....
        /*0124*/ 	.word	0x00003de0


	//   ....[36]....
        /*0128*/ 	.word	0x00003e70


	//   ....[37]....
        /*012c*/ 	.word	0x00003f20


	//----- nvinfo : EIATTR_VRC_CTA_INIT_COUNT
	.align		4
.L_105:
        /*0130*/ 	.byte	0x02, 0x4a
	.zero		1
	.zero		1


	//----- nvinfo : EIATTR_EXIT_INSTR_OFFSETS
	.align		4
        /*0134*/ 	.byte	0x04, 0x1c
        /*0136*/ 	.short	(.L_107 - .L_106)


	//   ....[0]....
.L_106:
        /*0138*/ 	.word	0x00003470


	//   ....[1]....
        /*013c*/ 	.word	0x00003970


	//   ....[2]....
        /*0140*/ 	.word	0x00003c50


	//   ....[3]....
        /*0144*/ 	.word	0x00003e50


	//   ....[4]....
        /*0148*/ 	.word	0x00003f80


	//----- nvinfo : EIATTR_CRS_STACK_SIZE
	.align		4
.L_107:
        /*014c*/ 	.byte	0x04, 0x1e
        /*014e*/ 	.short	(.L_109 - .L_108)
.L_108:
        /*0150*/ 	.word	0x00000000


	//----- nvinfo : EIATTR_CBANK_PARAM_SIZE
	.align		4
.L_109:
        /*0154*/ 	.byte	0x03, 0x19
        /*0156*/ 	.short	0x0040


	//----- nvinfo : EIATTR_PARAM_CBANK
	.align		4
        /*0158*/ 	.byte	0x04, 0x0a
        /*015a*/ 	.short	(.L_111 - .L_110)
	.align		4
.L_110:
        /*015c*/ 	.word	index@(.nv.constant0._Z11findchargesiP7double2PiS1_S1_S1_S1_S1_)
        /*0160*/ 	.short	0x0380
        /*0162*/ 	.short	0x0040


	//----- nvinfo : EIATTR_SW_WAR
	.align		4
.L_111:
        /*0164*/ 	.byte	0x04, 0x36
        /*0166*/ 	.short	(.L_113 - .L_112)
.L_112:
        /*0168*/ 	.word	0x00000008
.L_113:


//--------------------- .nv.info._Z6acceptP7double2S0_S0_S0_S0_S0_S0_dddddd --------------------------
	.section	.nv.info._Z6acceptP7double2S0_S0_S0_S0_S0_S0_dddddd,"",@"SHT_CUDA_INFO"
	.sectionflags	@""
	.align	4


	//----- nvinfo : EIATTR_CUDA_API_VERSION
	.align		4
        /*0000*/ 	.byte	0x04, 0x37
        /*0002*/ 	.short	(.L_115 - .L_114)
.L_114:
        /*0004*/ 	.word	0x00000082


	//----- nvinfo : EIATTR_KPARAM_INFO
	.align		4
.L_115:
        /*0008*/ 	.byte	0x04, 0x17
        /*000a*/ 	.short	(.L_117 - .L_116)
.L_116:
        /*000c*/ 	.word	0x00000000
        /*0010*/ 	.short	0x000c
        /*0012*/ 	.short	0x0060
        /*0014*/ 	.byte	0x00, 0xf0, 0x21, 0x00


	//----- nvinfo : EIATTR_KPARAM_INFO
	.align		4
.L_117:
        /*0018*/ 	.byte	0x04, 0x17
        /*001a*/ 	.short	(.L_119 - .L_118)
.L_118:
        /*001c*/ 	.word	0x00000000
        /*0020*/ 	.short	0x000b
        /*0022*/ 	.short	0x0058
        /*0024*/ 	.byte	0x00, 0xf0, 0x21, 0x00


	//----- nvinfo : EIATTR_KPARAM_INFO
	.align		4
.L_119:
        /*0028*/ 	.byte	0x04, 0x17
        /*002a*/ 	.short	(.L_121 - .L_120)
.L_120:
        /*002c*/ 	.word	0x00000000
        /*0030*/ 	.short	0x000a
        /*0032*/ 	.short	0x0050
        /*0034*/ 	.byte	0x00, 0xf0, 0x21, 0x00


	//----- nvinfo : EIATTR_KPARAM_INFO
	.align		4
.L_121:
        /*0038*/ 	.byte	0x04, 0x17
        /*003a*/ 	.short	(.L_123 - .L_122)
.L_122:
        /*003c*/ 	.word	0x00000000
        /*0040*/ 	.short	0x0009
        /*0042*/ 	.short	0x0048
        /*0044*/ 	.byte	0x00, 0xf0, 0x21, 0x00


	//----- nvinfo : EIATTR_KPARAM_INFO
	.align		4
.L_123:
        /*0048*/ 	.byte	0x04, 0x17
        /*004a*/ 	.short	(.L_125 - .L_124)
.L_124:
        /*004c*/ 	.word	0x00000000
        /*0050*/ 	.short	0x0008
        /*0052*/ 	.short	0x0040
        /*0054*/ 	.byte	0x00, 0xf0, 0x21, 0x00


	//----- nvinfo : EIATTR_KPARAM_INFO
	.align		4
.L_125:
        /*0058*/ 	.byte	0x04, 0x17
        /*005a*/ 	.short	(.L_127 - .L_126)
.L_126:
        /*005c*/ 	.word	0x00000000
        /*0060*/ 	.short	0x0007
        /*0062*/ 	.short	0x0038
        /*0064*/ 	.byte	0x00, 0xf0, 0x21, 0x00


	//----- nvinfo : EIATTR_KPARAM_INFO
	.align		4
.L_127:
        /*0068*/ 	.byte	0x04, 0x17
        /*006a*/ 	.short	(.L_129 - .L_128)
.L_128:
        /*006c*/ 	.word	0x00000000
        /*0070*/ 	.short	0x0006
        /*0072*/ 	.short	0x0030
        /*0074*/ 	.byte	0x00, 0xf5, 0x21, 0x00


	//----- nvinfo : EIATTR_KPARAM_INFO
	.align		4
.L_129:
        /*0078*/ 	.byte	0x04, 0x17
        /*007a*/ 	.short	(.L_131 - .L_130)
.L_130:
        /*007c*/ 	.word	0x00000000
        /*0080*/ 	.short	0x0005
        /*0082*/ 	.short	0x0028
        /*0084*/ 	.byte	0x00, 0xf5, 0x21, 0x00


	//----- nvinfo : EIATTR_KPARAM_INFO
	.align		4
.L_131:
        /*0088*/ 	.byte	0x04, 0x17
        /*008a*/ 	.short	(.L_133 - .L_132)
.L_132:
        /*008c*/ 	.word	0x00000000
        /*0090*/ 	.short	0x0004
        /*0092*/ 	.short	0x0020
        /*0094*/ 	.byte	0x00, 0xf5, 0x21, 0x00


	//----- nvinfo : EIATTR_KPARAM_INFO
	.align		4
.L_133:
        /*0098*/ 	.byte	0x04, 0x17
        /*009a*/ 	.short	(.L_135 - .L_134)
.L_134:
        /*009c*/ 	.word	0x00000000
        /*00a0*/ 	.short	0x0003
        /*00a2*/ 	.short	0x0018
        /*00a4*/ 	.byte	0x00, 0xf5, 0x21, 0x00


	//----- nvinfo : EIATTR_KPARAM_INFO
	.align		4
.L_135:
        /*00a8*/ 	.byte	0x04, 0x17
        /*00aa*/ 	.short	(.L_137 - .L_136)
.L_136:
        /*00ac*/ 	.word	0x00000000
        /*00b0*/ 	.short	0x0002
        /*00b2*/ 	.short	0x0010
        /*00b4*/ 	.byte	0x00, 0xf5, 0x21, 0x00


	//----- nvinfo : EIATTR_KPARAM_INFO
	.align		4
.L_137:
        /*00b8*/ 	.byte	0x04, 0x17
        /*00ba*/ 	.short	(.L_139 - .L_138)
.L_138:
        /*00bc*/ 	.word	0x00000000
        /*00c0*/ 	.short	0x0001
        /*00c2*/ 	.short	0x0008
        /*00c4*/ 	.byte	0x00, 0xf5, 0x21, 0x00


	//----- nvinfo : EIATTR_KPARAM_INFO
	.align		4
.L_139:
        /*00c8*/ 	.byte	0x04, 0x17
        /*00ca*/ 	.short	(.L_141 - .L_140)
.L_140:
        /*00cc*/ 	.word	0x00000000
        /*00d0*/ 	.short	0x0000
        /*00d2*/ 	.short	0x0000
        /*00d4*/ 	.byte	0x00, 0xf5, 0x21, 0x00


	//----- nvinfo : EIATTR_SPARSE_MMA_MASK
	.align		4
.L_141:
        /*00d8*/ 	.byte	0x03, 0x50
        /*00da*/ 	.short	0x0000


	//----- nvinfo : EIATTR_MAXREG_COUNT
	.align		4
        /*00dc*/ 	.byte	0x03, 0x1b
        /*00de*/ 	.short	0x00ff


	//----- nvinfo : EIATTR_MERCURY_ISA_VERSION
	.align		4
        /*00e0*/ 	.byte	0x03, 0x5f
        /*00e2*/ 	.short	0x0101


	//----- nvinfo : EIATTR_VRC_CTA_INIT_COUNT
	.align		4
        /*00e4*/ 	.byte	0x02, 0x4a
	.zero		1
	.zero		1


	//----- nvinfo : EIATTR_EXIT_INSTR_OFFSETS
	.align		4
        /*00e8*/ 	.byte	0x04, 0x1c
        /*00ea*/ 	.short	(.L_143 - .L_142)


	//   ....[0]....
.L_142:
        /*00ec*/ 	.word	0x000002c0


	//----- nvinfo : EIATTR_CBANK_PARAM_SIZE
	.align		4
.L_143:
        /*00f0*/ 	.byte	0x03, 0x19
        /*00f2*/ 	.short	0x0068


	//----- nvinfo : EIATTR_PARAM_CBANK
	.align		4
        /*00f4*/ 	.byte	0x04, 0x0a
        /*00f6*/ 	.short	(.L_145 - .L_144)
	.align		4
.L_144:
        /*00f8*/ 	.word	index@(.nv.constant0._Z6acceptP7double2S0_S0_S0_S0_S0_S0_dddddd)
        /*00fc*/ 	.short	0x0380
        /*00fe*/ 	.short	0x0068


	//----- nvinfo : EIATTR_SW_WAR
	.align		4
.L_145:
        /*0100*/ 	.byte	0x04, 0x36
        /*0102*/ 	.short	(.L_147 - .L_146)
.L_146:
        /*0104*/ 	.word	0x00000008
.L_147:


//--------------------- .nv.info._Z5errorP7double2S0_S0_S0_S0_S0_S0_S0_S0_dddddddd --------------------------
	.section	.nv.info._Z5errorP7double2S0_S0_S0_S0_S0_S0_S0_S0_dddddddd,"",@"SHT_CUDA_INFO"
	.sectionflags	@""
	.align	4


	//----- nvinfo : EIATTR_CUDA_API_VERSION
	.align		4
        /*0000*/ 	.byte	0x04, 0x37
        /*0002*/ 	.short	(.L_149 - .L_148)
.L_148:
        /*0004*/ 	.word	0x00000082


	//----- nvinfo : EIATTR_KPARAM_INFO
	.align		4
.L_149:
        /*0008*/ 	.byte	0x04, 0x17
        /*000a*/ 	.short	(.L_151 - .L_150)
.L_150:
        /*000c*/ 	.word	0x00000000
        /*0010*/ 	.short	0x0010
        /*0012*/ 	.short	0x0080
        /*0014*/ 	.byte	0x00, 0xf0, 0x21, 0x00


	//----- nvinfo : EIATTR_KPARAM_INFO
	.align		4
.L_151:
        /*0018*/ 	.byte	0x04, 0x17
        /*001a*/ 	.short	(.L_153 - .L_152)
.L_152:
        /*001c*/ 	.word	0x00000000
        /*0020*/ 	.short	0x000f
        /*0022*/ 	.short	0x0078
        /*0024*/ 	.byte	0x00, 0xf0, 0x21, 0x00


	//----- nvinfo : EIATTR_KPARAM_INFO
	.align		4
.L_153:
        /*0028*/ 	.byte	0x04, 0x17
        /*002a*/ 	.short	(.L_155 - .L_154)
.L_154:
        /*002c*/ 	.word	0x00000000
        /*0030*/ 	.short	0x000e
        /*0032*/ 	.short	0x0070
        /*0034*/ 	.byte	0x00, 0xf0, 0x21, 0x00


	//----- nvinfo : EIATTR_KPARAM_INFO
	.align		4
.L_155:
        /*0038*/ 	.byte	0x04, 0x17
        /*003a*/ 	.short	(.L_157 - .L_156)
.L_156:
        /*003c*/ 	.word	0x00000000
        /*0040*/ 	.short	0x000d
        /*0042*/ 	.short	0x0068
        /*0044*/ 	.byte	0x00, 0xf0, 0x21, 0x00


	//----- nvinfo : EIATTR_KPARAM_INFO
	.align		4
.L_157:
        /*0048*/ 	.byte	0x04, 0x17
        /*004a*/ 	.short	(.L_159 - .L_158)
.L_158:
        /*004c*/ 	.word	0x00000000
        /*0050*/ 	.short	0x000c
        /*0052*/ 	.short	0x0060
        /*0054*/ 	.byte	0x00, 0xf0, 0x21, 0x00


	//----- nvinfo : EIATTR_KPARAM_INFO
	.align		4
.L_159:
        /*0058*/ 	.byte	0x04, 0x17
        /*005a*/ 	.short	(.L_161 - .L_160)
.L_160:
        /*005c*/ 	.word	0x00000000
        /*0060*/ 	.short	0x000b
        /*0062*/ 	.short	0x0058
        /*0064*/ 	.byte	0x00, 0xf0, 0x21, 0x00


	//----- nvinfo : EIATTR_KPARAM_INFO
	.align		4
.L_161:
        /*0068*/ 	.byte	0x04, 0x17
        /*006a*/ 	.short	(.L_163 - .L_162)
.L_162:
        /*006c*/ 	.word	0x00000000
        /*0070*/ 	.short	0x000a
        /*0072*/ 	.short	0x0050
        /*0074*/ 	.byte	0x00, 0xf0, 0x21, 0x00


	//----- nvinfo : EIATTR_KPARAM_INFO
	.align		4
.L_163:
        /*0078*/ 	.byte	0x04, 0x17
        /*007a*/ 	.short	(.L_165 - .L_164)
.L_164:
        /*007c*/ 	.word	0x00000000
        /*0080*/ 	.short	0x0009
        /*0082*/ 	.short	0x0048
        /*0084*/ 	.byte	0x00, 0xf0, 0x21, 0x00


	//----- nvinfo : EIATTR_KPARAM_INFO
	.align		4
.L_165:
        /*0088*/ 	.byte	0x04, 0x17
        /*008a*/ 	.short	(.L_167 - .L_166)
.L_166:
        /*008c*/ 	.word	0x00000000
        /*0090*/ 	.short	0x0008
        /*0092*/ 	.short	0x0040
        /*0094*/ 	.byte	0x00, 0xf5, 0x21, 0x00


	//----- nvinfo : EIATTR_KPARAM_INFO
	.align		4
.L_167:
        /*0098*/ 	.byte	0x04, 0x17
        /*009a*/ 	.short	(.L_169 - .L_168)
.L_168:
        /*009c*/ 	.word	0x00000000
        /*00a0*/ 	.short	0x0007
        /*00a2*/ 	.short	0x0038
        /*00a4*/ 	.byte	0x00, 0xf5, 0x21, 0x00


	//----- nvinfo : EIATTR_KPARAM_INFO
	.align		4
.L_169:
        /*00a8*/ 	.byte	0x04, 0x17
        /*00aa*/ 	.short	(.L_171 - .L_170)
.L_170:
        /*00ac*/ 	.word	0x00000000
        /*00b0*/ 	.short	0x0006
        /*00b2*/ 	.short	0x0030
        /*00b4*/ 	.byte	0x00, 0xf5, 0x21, 0x00


	//----- nvinfo : EIATTR_KPARAM_INFO
	.align		4
.L_171:
        /*00b8*/ 	.byte	0x04, 0x17
        /*00ba*/ 	.short	(.L_173 - .L_172)
.L_172:
        /*00bc*/ 	.word	0x00000000
        /*00c0*/ 	.short	0x0005
        /*00c2*/ 	.short	0x0028
        /*00c4*/ 	.byte	0x00, 0xf5, 0x21, 0x00


	//----- nvinfo : EIATTR_KPARAM_INFO
	.align		4
.L_173:
        /*00c8*/ 	.byte	0x04, 0x17
        /*00ca*/ 	.short	(.L_175 - .L_174)
.L_174:
        /*00cc*/ 	.word	0x00000000
        /*00d0*/ 	.short	0x0004
        /*00d2*/ 	.short	0x0020
        /*00d4*/ 	.byte	0x00, 0xf5, 0x21, 0x00


	//----- nvinfo : EIATTR_KPARAM_INFO
	.align		4
.L_175:
        /*00d8*/ 	.byte	0x04, 0x17
        /*00da*/ 	.short	(.L_177 - .L_176)
.L_176:
        /*00dc*/ 	.word	0x00000000
        /*00e0*/ 	.short	0x0003
        /*00e2*/ 	.short	0x0018
        /*00e4*/ 	.byte	0x00, 0xf5, 0x21, 0x00


	//----- nvinfo : EIATTR_KPARAM_INFO
	.align		4
.L_177:
        /*00e8*/ 	.byte	0x04, 0x17
        /*00ea*/ 	.short	(.L_179 - .L_178)
.L_178:
        /*00ec*/ 	.word	0x00000000
        /*00f0*/ 	.short	0x0002
        /*00f2*/ 	.short	0x0010
        /*00f4*/ 	.byte	0x00, 0xf5, 0x21, 0x00


	//----- nvinfo : EIATTR_KPARAM_INFO
	.align		4
.L_179:
        /*00f8*/ 	.byte	0x04, 0x17
        /*00fa*/ 	.short	(.L_181 - .L_180)
.L_180:
        /*00fc*/ 	.word	0x00000000
        /*0100*/ 	.short	0x0001
        /*0102*/ 	.short	0x0008
        /*0104*/ 	.byte	0x00, 0xf5, 0x21, 0x00


	//----- nvinfo : EIATTR_KPARAM_INFO
	.align		4
.L_181:
        /*0108*/ 	.byte	0x04, 0x17
        /*010a*/ 	.short	(.L_183 - .L_182)
.L_182:
        /*010c*/ 	.word	0x00000000
        /*0110*/ 	.short	0x0000
        /*0112*/ 	.short	0x0000
        /*0114*/ 	.byte	0x00, 0xf5, 0x21, 0x00


	//----- nvinfo : EIATTR_SPARSE_MMA_MASK
	.align		4
.L_183:
        /*0118*/ 	.byte	0x03, 0x50
        /*011a*/ 	.short	0x0000


	//----- nvinfo : EIATTR_MAXREG_COUNT
	.align		4
        /*011c*/ 	.byte	0x03, 0x1b
        /*011e*/ 	.short	0x00ff


	//----- nvinfo : EIATTR_MERCURY_ISA_VERSION
	.align		4
        /*0120*/ 	.byte	0x03, 0x5f
        /*0122*/ 	.short	0x0101


	//----- nvinfo : EIATTR_VRC_CTA_INIT_COUNT
	.align		4
        /*0124*/ 	.byte	0x02, 0x4a
	.zero		1
	.zero		1


	//----- nvinfo : EIATTR_EXIT_INSTR_OFFSETS
	.align		4
        /*0128*/ 	.byte	0x04, 0x1c
        /*012a*/ 	.short	(.L_185 - .L_184)


	//   ....[0]....
.L_184:
        /*012c*/ 	.word	0x000006c0


	//----- nvinfo : EIATTR_CRS_STACK_SIZE
	.align		4
.L_185:
        /*0130*/ 	.byte	0x04, 0x1e
        /*0132*/ 	.short	(.L_187 - .L_186)
.L_186:
        /*0134*/ 	.word	0x00000000


	//----- nvinfo : EIATTR_CBANK_PARAM_SIZE
	.align		4
.L_187:
        /*0138*/ 	.byte	0x03, 0x19
        /*013a*/ 	.short	0x0088


	//----- nvinfo : EIATTR_PARAM_CBANK
	.align		4
        /*013c*/ 	.byte	0x04, 0x0a
        /*013e*/ 	.short	(.L_189 - .L_188)
	.align		4
.L_188:
        /*0140*/ 	.word	index@(.nv.constant0._Z5errorP7double2S0_S0_S0_S0_S0_S0_S0_S0_dddddddd)
        /*0144*/ 	.short	0x0380
        /*0146*/ 	.short	0x0088


	//----- nvinfo : EIATTR_SW_WAR
	.align		4
.L_189:
        /*0148*/ 	.byte	0x04, 0x36
        /*014a*/ 	.short	(.L_191 - .L_190)
.L_190:
        /*014c*/ 	.word	0x00000008
.L_191:


//--------------------- .nv.info._Z5step6P7double2S0_S0_S0_S0_S0_S0_ddddd --------------------------
	.section	.nv.info._Z5step6P7double2S0_S0_S0_S0_S0_S0_ddddd,"",@"SHT_CUDA_INFO"
	.sectionflags	@""
	.align	4


	//----- nvinfo : EIATTR_CUDA_API_VERSION
	.align		4
        /*0000*/ 	.byte	0x04, 0x37
        /*0002*/ 	.short	(.L_193 - .L_192)
.L_192:
        /*0004*/ 	.word	0x00000082


	//----- nvinfo : EIATTR_KPARAM_INFO
	.align		4
.L_193:
        /*0008*/ 	.byte	0x04, 0x17
        /*000a*/ 	.short	(.L_195 - .L_194)
.L_194:
        /*000c*/ 	.word	0x00000000
        /*0010*/ 	.short	0x000b
        /*0012*/ 	.short	0x0058
        /*0014*/ 	.byte	0x00, 0xf0, 0x21, 0x00


	//----- nvinfo : EIATTR_KPARAM_INFO
	.align		4
.L_195:
        /*0018*/ 	.byte	0x04, 0x17
        /*001a*/ 	.short	(.L_197 - .L_196)
.L_196:
        /*001c*/ 	.word	0x00000000
        /*0020*/ 	.short	0x000a
        /*0022*/ 	.short	0x0050
        /*0024*/ 	.byte	0x00, 0xf0, 0x21, 0x00


	//----- nvinfo : EIATTR_KPARAM_INFO
	.align		4
.L_197:
        /*0028*/ 	.byte	0x04, 0x17
        /*002a*/ 	.short	(.L_199 - .L_198)
.L_198:
        /*002c*/ 	.word	0x00000000
        /*0030*/ 	.short	0x0009
        /*0032*/ 	.short	0x0048
        /*0034*/ 	.byte	0x00, 0xf0, 0x21, 0x00


	//----- nvinfo : EIATTR_KPARAM_INFO
	.align		4
.L_199:
        /*0038*/ 	.byte	0x04, 0x17
        /*003a*/ 	.short	(.L_201 - .L_200)
.L_200:
        /*003c*/ 	.word	0x00000000
        /*0040*/ 	.short	0x0008
        /*0042*/ 	.short	0x0040
        /*0044*/ 	.byte	0x00, 0xf0, 0x21, 0x00


	//----- nvinfo : EIATTR_KPARAM_INFO
	.align		4
.L_201:
        /*0048*/ 	.byte	0x04, 0x17
        /*004a*/ 	.short	(.L_203 - .L_202)
.L_202:
        /*004c*/ 	.word	0x00000000
        /*0050*/ 	.short	0x0007
        /*0052*/ 	.short	0x0038
        /*0054*/ 	.byte	0x00, 0xf0, 0x21, 0x00


	//----- nvinfo : EIATTR_KPARAM_INFO
	.align		4
.L_203:
        /*0058*/ 	.byte	0x04, 0x17
        /*005a*/ 	.short	(.L_205 - .L_204)
.L_204:
        /*005c*/ 	.word	0x00000000
        /*0060*/ 	.short	0x0006
        /*0062*/ 	.short	0x0030
        /*0064*/ 	.byte	0x00, 0xf5, 0x21, 0x00


	//----- nvinfo : EIATTR_KPARAM_INFO
	.align		4
.L_205:
        /*0068*/ 	.byte	0x04, 0x17
        /*006a*/ 	.short	(.L_207 - .L_206)
.L_206:
        /*006c*/ 	.word	0x00000000
        /*0070*/ 	.short	0x0005
        /*0072*/ 	.short	0x0028
        /*0074*/ 	.byte	0x00, 0xf5, 0x21, 0x00


	//----- nvinfo : EIATTR_KPARAM_INFO
	.align		4
.L_207:
        /*0078*/ 	.byte	0x04, 0x17
        /*007a*/ 	.short	(.L_209 - .L_208)
.L_208:
        /*007c*/ 	.word	0x00000000
        /*0080*/ 	.short	0x0004
        /*0082*/ 	.short	0x0020
        /*0084*/ 	.byte	0x00, 0xf5, 0x21, 0x00


	//----- nvinfo : EIATTR_KPARAM_INFO
	.align		4
.L_209:
        /*0088*/ 	.byte	0x04, 0x17
        /*008a*/ 	.short	(.L_211 - .L_210)
.L_210:
        /*008c*/ 	.word	0x00000000
        /*0090*/ 	.short	0x0003
        /*0092*/ 	.short	0x0018
        /*0094*/ 	.byte	0x00, 0xf5, 0x21, 0x00


	//----- nvinfo : EIATTR_KPARAM_INFO
	.align		4
.L_211:
        /*0098*/ 	.byte	0x04, 0x17
        /*009a*/ 	.short	(.L_213 - .L_212)
.L_212:
        /*009c*/ 	.word	0x00000000
        /*00a0*/ 	.short	0x0002
        /*00a2*/ 	.short	0x0010
        /*00a4*/ 	.byte	0x00, 0xf5, 0x21, 0x00


	//----- nvinfo : EIATTR_KPARAM_INFO
	.align		4
.L_213:
        /*00a8*/ 	.byte	0x04, 0x17
        /*00aa*/ 	.short	(.L_215 - .L_214)
.L_214:
        /*00ac*/ 	.word	0x00000000
        /*00b0*/ 	.short	0x0001
        /*00b2*/ 	.short	0x0008
        /*00b4*/ 	.byte	0x00, 0xf5, 0x21, 0x00


	//----- nvinfo : EIATTR_KPARAM_INFO
	.align		4
.L_215:
        /*00b8*/ 	.byte	0x04, 0x17
        /*00ba*/ 	.short	(.L_217 - .L_216)
.L_216:
        /*00bc*/ 	.word	0x00000000
        /*00c0*/ 	.short	0x0000
        /*00c2*/ 	.short	0x0000
        /*00c4*/ 	.byte	0x00, 0xf5, 0x21, 0x00


	//----- nvinfo : EIATTR_SPARSE_MMA_MASK
	.align		4
.L_217:
        /*00c8*/ 	.byte	0x03, 0x50
        /*00ca*/ 	.short	0x0000


	//----- nvinfo : EIATTR_MAXREG_COUNT
	.align		4
        /*00cc*/ 	.byte	0x03, 0x1b
        /*00ce*/ 	.short	0x00ff


	//----- nvinfo : EIATTR_MERCURY_ISA_VERSION
	.align		4
        /*00d0*/ 	.byte	0x03, 0x5f
        /*00d2*/ 	.short	0x0101


	//----- nvinfo : EIATTR_VRC_CTA_INIT_COUNT
	.align		4
        /*00d4*/ 	.byte	0x02, 0x4a
	.zero		1
	.zero		1


	//----- nvinfo : EIATTR_EXIT_INSTR_OFFSETS
	.align		4
        /*00d8*/ 	.byte	0x04, 0x1c
        /*00da*/ 	.short	(.L_219 - .L_218)


	//   ....[0]....
.L_218:
        /*00dc*/ 	.word	0x00000280


	//----- nvinfo : EIATTR_CBANK_PARAM_SIZE
	.align		4
.L_219:
        /*00e0*/ 	.byte	0x03, 0x19
        /*00e2*/ 	.short	0x0060


	//----- nvinfo : EIATTR_PARAM_CBANK
	.align		4
        /*00e4*/ 	.byte	0x04, 0x0a
        /*00e6*/ 	.short	(.L_221 - .L_220)
	.align		4
.L_220:
        /*00e8*/ 	.word	index@(.nv.constant0._Z5step6P7double2S0_S0_S0_S0_S0_S0_ddddd)
        /*00ec*/ 	.short	0x0380
        /*00ee*/ 	.short	0x0060


	//----- nvinfo : EIATTR_SW_WAR
	.align		4
.L_221:
        /*00f0*/ 	.byte	0x04, 0x36
        /*00f2*/ 	.short	(.L_223 - .L_222)
.L_222:
        /*00f4*/ 	.word	0x00000008
.L_223:


//--------------------- .nv.info._Z5step5P7double2S0_S0_S0_S0_S0_dddd --------------------------
	.section	.nv.info._Z5step5P7double2S0_S0_S0_S0_S0_dddd,"",@"SHT_CUDA_INFO"
	.sectionflags	@""
	.align	4


	//----- nvinfo : EIATTR_CUDA_API_VERSION
	.align		4
        /*0000*/ 	.byte	0x04, 0x37
        /*0002*/ 	.short	(.L_225 - .L_224)
.L_224:
        /*0004*/ 	.word	0x00000082


	//----- nvinfo : EIATTR_KPARAM_INFO
	.align		4
.L_225:
        /*0008*/ 	.byte	0x04, 0x17
        /*000a*/ 	.short	(.L_227 - .L_226)
.L_226:
        /*000c*/ 	.word	0x00000000
        /*0010*/ 	.short	0x0009
        /*0012*/ 	.short	0x0048
        /*0014*/ 	.byte	0x00, 0xf0, 0x21, 0x00


	//----- nvinfo : EIATTR_KPARAM_INFO
	.align		4
.L_227:
        /*0018*/ 	.byte	0x04, 0x17
        /*001a*/ 	.short	(.L_229 - .L_228)
.L_228:
        /*001c*/ 	.word	0x00000000
        /*0020*/ 	.short	0x0008
        /*0022*/ 	.short	0x0040
        /*0024*/ 	.byte	0x00, 0xf0, 0x21, 0x00


	//----- nvinfo : EIATTR_KPARAM_INFO
	.align		4
.L_229:
        /*0028*/ 	.byte	0x04, 0x17
        /*002a*/ 	.short	(.L_231 - .L_230)
.L_230:
        /*002c*/ 	.word	0x00000000
        /*0030*/ 	.short	0x0007
        /*0032*/ 	.short	0x0038
        /*0034*/ 	.byte	0x00, 0xf0, 0x21, 0x00


	//----- nvinfo : EIATTR_KPARAM_INFO
	.align		4
.L_231:
        /*0038*/ 	.byte	0x04, 0x17
        /*003a*/ 	.short	(.L_233 - .L_232)
.L_232:
        /*003c*/ 	.word	0x00000000
        /*0040*/ 	.short	0x0006
        /*0042*/ 	.short	0x0030
        /*0044*/ 	.byte	0x00, 0xf0, 0x21, 0x00


	//----- nvinfo : EIATTR_KPARAM_INFO
	.align		4
.L_233:
        /*0048*/ 	.byte	0x04, 0x17
        /*004a*/ 	.short	(.L_235 - .L_234)
.L_234:
        /*004c*/ 	.word	0x00000000
        /*0050*/ 	.short	0x0005
        /*0052*/ 	.short	0x0028
        /*0054*/ 	.byte	0x00, 0xf5, 0x21, 0x00


	//----- nvinfo : EIATTR_KPARAM_INFO
	.align		4
.L_235:
        /*0058*/ 	.byte	0x04, 0x17
        /*005a*/ 	.short	(.L_237 - .L_236)
.L_236:
        /*005c*/ 	.word	0x00000000
        /*0060*/ 	.short	0x0004
        /*0062*/ 	.short	0x0020
        /*0064*/ 	.byte	0x00, 0xf5, 0x21, 0x00


	//----- nvinfo : EIATTR_KPARAM_INFO
	.align		4
.L_237:
        /*0068*/ 	.byte	0x04, 0x17
        /*006a*/ 	.short	(.L_239 - .L_238)
.L_238:
        /*006c*/ 	.word	0x00000000
        /*0070*/ 	.short	0x0003
        /*0072*/ 	.short	0x0018
        /*0074*/ 	.byte	0x00, 0xf5, 0x21, 0x00


	//----- nvinfo : EIATTR_KPARAM_INFO
	.align		4
.L_239:
        /*0078*/ 	.byte	0x04, 0x17
        /*007a*/ 	.short	(.L_241 - .L_240)
.L_240:
        /*007c*/ 	.word	0x00000000
        /*0080*/ 	.short	0x0002
        /*0082*/ 	.short	0x0010
        /*0084*/ 	.byte	0x00, 0xf5, 0x21, 0x00


	//----- nvinfo : EIATTR_KPARAM_INFO
	.align		4
.L_241:
        /*0088*/ 	.byte	0x04, 0x17
        /*008a*/ 	.short	(.L_243 - .L_242)
.L_242:
        /*008c*/ 	.word	0x00000000
        /*0090*/ 	.short	0x0001
        /*0092*/ 	.short	0x0008
        /*0094*/ 	.byte	0x00, 0xf5, 0x21, 0x00


	//----- nvinfo : EIATTR_KPARAM_INFO
	.align		4
.L_243:
        /*0098*/ 	.byte	0x04, 0x17
        /*009a*/ 	.short	(.L_245 - .L_244)
.L_244:
        /*009c*/ 	.word	0x00000000
        /*00a0*/ 	.short	0x0000
        /*00a2*/ 	.short	0x0000
        /*00a4*/ 	.byte	0x00, 0xf5, 0x21, 0x00


	//----- nvinfo : EIATTR_SPARSE_MMA_MASK
	.align		4
.L_245:
        /*00a8*/ 	.byte	0x03, 0x50
        /*00aa*/ 	.short	0x0000


	//----- nvinfo : EIATTR_MAXREG_COUNT
	.align		4
        /*00ac*/ 	.byte	0x03, 0x1b
        /*00ae*/ 	.short	0x00ff


	//----- nvinfo : EIATTR_MERCURY_ISA_VERSION
	.align		4
        /*00b0*/ 	.byte	0x03, 0x5f
        /*00b2*/ 	.short	0x0101


	//----- nvinfo : EIATTR_VRC_CTA_INIT_COUNT
	.align		4
        /*00b4*/ 	.byte	0x02, 0x4a
	.zero		1
	.zero		1


	//----- nvinfo : EIATTR_EXIT_INSTR_OFFSETS
	.align		4
        /*00b8*/ 	.byte	0x04, 0x1c
        /*00ba*/ 	.short	(.L_247 - .L_246)


	//   ....[0]....
.L_246:
        /*00bc*/ 	.word	0x00000220


	//----- nvinfo : EIATTR_CBANK_PARAM_SIZE
	.align		4
.L_247:
        /*00c0*/ 	.byte	0x03, 0x19
        /*00c2*/ 	.short	0x0050


	//----- nvinfo : EIATTR_PARAM_CBANK
	.align		4
        /*00c4*/ 	.byte	0x04, 0x0a
        /*00c6*/ 	.short	(.L_249 - .L_248)
	.align		4
.L_248:
        /*00c8*/ 	.word	index@(.nv.constant0._Z5step5P7double2S0_S0_S0_S0_S0_dddd)
        /*00cc*/ 	.short	0x0380
        /*00ce*/ 	.short	0x0050


	//----- nvinfo : EIATTR_SW_WAR
	.align		4
.L_249:
        /*00d0*/ 	.byte	0x04, 0x36
        /*00d2*/ 	.short	(.L_251 - .L_250)
.L_250:
        /*00d4*/ 	.word	0x00000008
.L_251:


//--------------------- .nv.info._Z5step4P7double2S0_S0_S0_S0_ddd --------------------------
	.section	.nv.info._Z5step4P7double2S0_S0_S0_S0_ddd,"",@"SHT_CUDA_INFO"
	.sectionflags	@""
	.align	4


	//----- nvinfo : EIATTR_CUDA_API_VERSION
	.align		4
        /*0000*/ 	.byte	0x04, 0x37
        /*0002*/ 	.short	(.L_253 - .L_252)
.L_252:
        /*0004*/ 	.word	0x00000082


	//----- nvinfo : EIATTR_KPARAM_INFO
	.align		4
.L_253:
        /*0008*/ 	.byte	0x04, 0x17
        /*000a*/ 	.short	(.L_255 - .L_254)
.L_254:
        /*000c*/ 	.word	0x00000000
        /*0010*/ 	.short	0x0007
        /*0012*/ 	.short	0x0038
        /*0014*/ 	.byte	0x00, 0xf0, 0x21, 0x00


	//----- nvinfo : EIATTR_KPARAM_INFO
	.align		4
.L_255:
        /*0018*/ 	.byte	0x04, 0x17
        /*001a*/ 	.short	(.L_257 - .L_256)
.L_256:
        /*001c*/ 	.word	0x00000000
        /*0020*/ 	.short	0x0006
        /*0022*/ 	.short	0x0030
        /*0024*/ 	.byte	0x00, 0xf0, 0x21, 0x00


	//----- nvinfo : EIATTR_KPARAM_INFO
	.align		4
.L_257:
        /*0028*/ 	.byte	0x04, 0x17
        /*002a*/ 	.short	(.L_259 - .L_258)
.L_258:
        /*002c*/ 	.word	0x00000000
        /*0030*/ 	.short	0x0005
        /*0032*/ 	.short	0x0028
        /*0034*/ 	.byte	0x00, 0xf0, 0x21, 0x00


	//----- nvinfo : EIATTR_KPARAM_INFO
	.align		4
.L_259:
        /*0038*/ 	.byte	0x04, 0x17
        /*003a*/ 	.short	(.L_261 - .L_260)
.L_260:
        /*003c*/ 	.word	0x00000000
        /*0040*/ 	.short	0x0004
        /*0042*/ 	.short	0x0020
        /*0044*/ 	.byte	0x00, 0xf5, 0x21, 0x00


	//----- nvinfo : EIATTR_KPARAM_INFO
	.align		4
.L_261:
        /*0048*/ 	.byte	0x04, 0x17
        /*004a*/ 	.short	(.L_263 - .L_262)
.L_262:
        /*004c*/ 	.word	0x00000000
        /*0050*/ 	.short	0x0003
        /*0052*/ 	.short	0x0018
        /*0054*/ 	.byte	0x00, 0xf5, 0x21, 0x00


	//----- nvinfo : EIATTR_KPARAM_INFO
	.align		4
.L_263:
        /*0058*/ 	.byte	0x04, 0x17
        /*005a*/ 	.short	(.L_265 - .L_264)
.L_264:
        /*005c*/ 	.word	0x00000000
        /*0060*/ 	.short	0x0002
        /*0062*/ 	.short	0x0010
        /*0064*/ 	.byte	0x00, 0xf5, 0x21, 0x00


	//----- nvinfo : EIATTR_KPARAM_INFO
	.align		4
.L_265:
        /*0068*/ 	.byte	0x04, 0x17
        /*006a*/ 	.short	(.L_267 - .L_266)
.L_266:
        /*006c*/ 	.word	0x00000000
        /*0070*/ 	.short	0x0001
        /*0072*/ 	.short	0x0008
        /*0074*/ 	.byte	0x00, 0xf5, 0x21, 0x00


	//----- nvinfo : EIATTR_KPARAM_INFO
	.align		4
.L_267:
        /*0078*/ 	.byte	0x04, 0x17
        /*007a*/ 	.short	(.L_269 - .L_268)
.L_268:
        /*007c*/ 	.word	0x00000000
        /*0080*/ 	.short	0x0000
        /*0082*/ 	.short	0x0000
        /*0084*/ 	.byte	0x00, 0xf5, 0x21, 0x00


	//----- nvinfo : EIATTR_SPARSE_MMA_MASK
	.align		4
.L_269:
        /*0088*/ 	.byte	0x03, 0x50
        /*008a*/ 	.short	0x0000


	//----- nvinfo : EIATTR_MAXREG_COUNT
	.align		4
        /*008c*/ 	.byte	0x03, 0x1b
        /*008e*/ 	.short	0x00ff


	//----- nvinfo : EIATTR_MERCURY_ISA_VERSION
	.align		4
        /*0090*/ 	.byte	0x03, 0x5f
        /*0092*/ 	.short	0x0101


	//----- nvinfo : EIATTR_VRC_CTA_INIT_COUNT
	.align		4
        /*0094*/ 	.byte	0x02, 0x4a
	.zero		1
	.zero		1


	//----- nvinfo : EIATTR_EXIT_INSTR_OFFSETS
	.align		4
        /*0098*/ 	.byte	0x04, 0x1c
        /*009a*/ 	.short	(.L_271 - .L_270)


	//   ....[0]....
.L_270:
        /*009c*/ 	.word	0x000001d0


	//----- nvinfo : EIATTR_CBANK_PARAM_SIZE
	.align		4
.L_271:
        /*00a0*/ 	.byte	0x03, 0x19
        /*00a2*/ 	.short	0x0040


	//----- nvinfo : EIATTR_PARAM_CBANK
	.align		4
        /*00a4*/ 	.byte	0x04, 0x0a
        /*00a6*/ 	.short	(.L_273 - .L_272)
	.align		4
.L_272:
        /*00a8*/ 	.word	index@(.nv.constant0._Z5step4P7double2S0_S0_S0_S0_ddd)
        /*00ac*/ 	.short	0x0380
        /*00ae*/ 	.short	0x0040


	//----- nvinfo : EIATTR_SW_WAR
	.align		4
.L_273:
        /*00b0*/ 	.byte	0x04, 0x36
        /*00b2*/ 	.short	(.L_275 - .L_274)
.L_274:
        /*00b4*/ 	.word	0x00000008
.L_275:


//--------------------- .nv.info._Z5step3P7double2S0_S0_S0_dd --------------------------
	.section	.nv.info._Z5step3P7double2S0_S0_S0_dd,"",@"SHT_CUDA_INFO"
	.sectionflags	@""
	.align	4


	//----- nvinfo : EIATTR_CUDA_API_VERSION
	.align		4
        /*0000*/ 	.byte	0x04, 0x37
        /*0002*/ 	.short	(.L_277 - .L_276)
.L_276:
        /*0004*/ 	.word	0x00000082


	//----- nvinfo : EIATTR_KPARAM_INFO
	.align		4
.L_277:
        /*0008*/ 	.byte	0x04, 0x17
        /*000a*/ 	.short	(.L_279 - .L_278)
.L_278:
        /*000c*/ 	.word	0x00000000
        /*0010*/ 	.short	0x0005
        /*0012*/ 	.short	0x0028
        /*0014*/ 	.byte	0x00, 0xf0, 0x21, 0x00


	//----- nvinfo : EIATTR_KPARAM_INFO
	.align		4
.L_279:
        /*0018*/ 	.byte	0x04, 0x17
        /*001a*/ 	.short	(.L_281 - .L_280)
.L_280:
        /*001c*/ 	.word	0x00000000
        /*0020*/ 	.short	0x0004
        /*0022*/ 	.short	0x0020
        /*0024*/ 	.byte	0x00, 0xf0, 0x21, 0x00


	//----- nvinfo : EIATTR_KPARAM_INFO
	.align		4
.L_281:
        /*0028*/ 	.byte	0x04, 0x17
        /*002a*/ 	.short	(.L_283 - .L_282)
.L_282:
        /*002c*/ 	.word	0x00000000
        /*0030*/ 	.short	0x0003
        /*0032*/ 	.short	0x0018
        /*0034*/ 	.byte	0x00, 0xf5, 0x21, 0x00


	//----- nvinfo : EIATTR_KPARAM_INFO
	.align		4
.L_283:
        /*0038*/ 	.byte	0x04, 0x17
        /*003a*/ 	.short	(.L_285 - .L_284)
.L_284:
        /*003c*/ 	.word	0x00000000
        /*0040*/ 	.short	0x0002
        /*0042*/ 	.short	0x0010
        /*0044*/ 	.byte	0x00, 0xf5, 0x21, 0x00


	//----- nvinfo : EIATTR_KPARAM_INFO
	.align		4
.L_285:
        /*0048*/ 	.byte	0x04, 0x17
        /*004a*/ 	.short	(.L_287 - .L_286)
.L_286:
        /*004c*/ 	.word	0x00000000
        /*0050*/ 	.short	0x0001
        /*0052*/ 	.short	0x0008
        /*0054*/ 	.byte	0x00, 0xf5, 0x21, 0x00


	//----- nvinfo : EIATTR_KPARAM_INFO
	.align		4
.L_287:
        /*0058*/ 	.byte	0x04, 0x17
        /*005a*/ 	.short	(.L_289 - .L_288)
.L_288:
        /*005c*/ 	.word	0x00000000
        /*0060*/ 	.short	0x0000
        /*0062*/ 	.short	0x0000
        /*0064*/ 	.byte	0x00, 0xf5, 0x21, 0x00


	//----- nvinfo : EIATTR_SPARSE_MMA_MASK
	.align		4
.L_289:
        /*0068*/ 	.byte	0x03, 0x50
        /*006a*/ 	.short	0x0000


	//----- nvinfo : EIATTR_MAXREG_COUNT
	.align		4
        /*006c*/ 	.byte	0x03, 0x1b
        /*006e*/ 	.short	0x00ff


	//----- nvinfo : EIATTR_MERCURY_ISA_VERSION
	.align		4
        /*0070*/ 	.byte	0x03, 0x5f
        /*0072*/ 	.short	0x0101


	//----- nvinfo : EIATTR_VRC_CTA_INIT_COUNT
	.align		4
        /*0074*/ 	.byte	0x02, 0x4a
	.zero		1
	.zero		1


	//----- nvinfo : EIATTR_EXIT_INSTR_OFFSETS
	.align		4
        /*0078*/ 	.byte	0x04, 0x1c
        /*007a*/ 	.short	(.L_291 - .L_290)


	//   ....[0]....
.L_290:
        /*007c*/ 	.word	0x00000170


	//----- nvinfo : EIATTR_CBANK_PARAM_SIZE
	.align		4
.L_291:
        /*0080*/ 	.byte	0x03, 0x19
        /*0082*/ 	.short	0x0030


	//----- nvinfo : EIATTR_PARAM_CBANK
	.align		4
        /*0084*/ 	.byte	0x04, 0x0a
        /*0086*/ 	.short	(.L_293 - .L_292)
	.align		4
.L_292:
        /*0088*/ 	.word	index@(.nv.constant0._Z5step3P7double2S0_S0_S0_dd)
        /*008c*/ 	.short	0x0380
        /*008e*/ 	.short	0x0030


	//----- nvinfo : EIATTR_SW_WAR
	.align		4
.L_293:
        /*0090*/ 	.byte	0x04, 0x36
        /*0092*/ 	.short	(.L_295 - .L_294)
.L_294:
        /*0094*/ 	.word	0x00000008
.L_295:


//--------------------- .nv.info._Z16tot_stuartlandauP7double2S0_Pddd --------------------------
	.section	.nv.info._Z16tot_stuartlandauP7double2S0_Pddd,"",@"SHT_CUDA_INFO"
	.sectionflags	@""
	.align	4


	//----- nvinfo : EIATTR_CUDA_API_VERSION
	.align		4
        /*0000*/ 	.byte	0x04, 0x37
        /*0002*/ 	.short	(.L_297 - .L_296)
.L_296:
        /*0004*/ 	.word	0x00000082


	//----- nvinfo : EIATTR_KPARAM_INFO
	.align		4
.L_297:
        /*0008*/ 	.byte	0x04, 0x17
        /*000a*/ 	.short	(.L_299 - .L_298)
.L_298:
        /*000c*/ 	.word	0x00000000
        /*0010*/ 	.short	0x0004
        /*0012*/ 	.short	0x0020
        /*0014*/ 	.byte	0x00, 0xf0, 0x21, 0x00


	//----- nvinfo : EIATTR_KPARAM_INFO
	.align		4
.L_299:
        /*0018*/ 	.byte	0x04, 0x17
        /*001a*/ 	.short	(.L_301 - .L_300)
.L_300:
        /*001c*/ 	.word	0x00000000
        /*0020*/ 	.short	0x0003
        /*0022*/ 	.short	0x0018
        /*0024*/ 	.byte	0x00, 0xf0, 0x21, 0x00


	//----- nvinfo : EIATTR_KPARAM_INFO
	.align		4
.L_301:
        /*0028*/ 	.byte	0x04, 0x17
        /*002a*/ 	.short	(.L_303 - .L_302)
.L_302:
        /*002c*/ 	.word	0x00000000
        /*0030*/ 	.short	0x0002
        /*0032*/ 	.short	0x0010
        /*0034*/ 	.byte	0x00, 0xf5, 0x21, 0x00


	//----- nvinfo : EIATTR_KPARAM_INFO
	.align		4
.L_303:
        /*0038*/ 	.byte	0x04, 0x17
        /*003a*/ 	.short	(.L_305 - .L_304)
.L_304:
        /*003c*/ 	.word	0x00000000
        /*0040*/ 	.short	0x0001
        /*0042*/ 	.short	0x0008
        /*0044*/ 	.byte	0x00, 0xf5, 0x21, 0x00


	//----- nvinfo : EIATTR_KPARAM_INFO
	.align		4
.L_305:
        /*0048*/ 	.byte	0x04, 0x17
        /*004a*/ 	.short	(.L_307 - .L_306)
.L_306:
        /*004c*/ 	.word	0x00000000
        /*0050*/ 	.short	0x0000
        /*0052*/ 	.short	0x0000
        /*0054*/ 	.byte	0x00, 0xf5, 0x21, 0x00


	//----- nvinfo : EIATTR_SPARSE_MMA_MASK
	.align		4
.L_307:
        /*0058*/ 	.byte	0x03, 0x50
        /*005a*/ 	.short	0x0000


	//----- nvinfo : EIATTR_MAXREG_COUNT
	.align		4
        /*005c*/ 	.byte	0x03, 0x1b
        /*005e*/ 	.short	0x00ff


	//----- nvinfo : EIATTR_MERCURY_ISA_VERSION
	.align		4
        /*0060*/ 	.byte	0x03, 0x5f
        /*0062*/ 	.short	0x0101


	//----- nvinfo : EIATTR_VRC_CTA_INIT_COUNT
	.align		4
        /*0064*/ 	.byte	0x02, 0x4a
	.zero		1
	.zero		1


	//----- nvinfo : EIATTR_EXIT_INSTR_OFFSETS
	.align		4
        /*0068*/ 	.byte	0x04, 0x1c
        /*006a*/ 	.short	(.L_309 - .L_308)


	//   ....[0]....
.L_308:
        /*006c*/ 	.word	0x00000200


	//----- nvinfo : EIATTR_CBANK_PARAM_SIZE
	.align		4
.L_309:
        /*0070*/ 	.byte	0x03, 0x19
        /*0072*/ 	.short	0x0028


	//----- nvinfo : EIATTR_PARAM_CBANK
	.align		4
        /*0074*/ 	.byte	0x04, 0x0a
        /*0076*/ 	.short	(.L_311 - .L_310)
	.align		4
.L_310:
        /*0078*/ 	.word	index@(.nv.constant0._Z16tot_stuartlandauP7double2S0_Pddd)
        /*007c*/ 	.short	0x0380
        /*007e*/ 	.short	0x0028


	//----- nvinfo : EIATTR_SW_WAR
	.align		4
.L_311:
        /*0080*/ 	.byte	0x04, 0x36
        /*0082*/ 	.short	(.L_313 - .L_312)
.L_312:
        /*0084*/ 	.word	0x00000008
.L_313:


//--------------------- .nv.info._Z10tot_2dcgleP7double2S0_Pddd --------------------------
	.section	.nv.info._Z10tot_2dcgleP7double2S0_Pddd,"",@"SHT_CUDA_INFO"
	.sectionflags	@""
	.align	4


	//----- nvinfo : EIATTR_CUDA_API_VERSION
	.align		4
        /*0000*/ 	.byte	0x04, 0x37
        /*0002*/ 	.short	(.L_315 - .L_314)
.L_314:
        /*0004*/ 	.word	0x00000082


	//----- nvinfo : EIATTR_KPARAM_INFO
	.align		4
.L_315:
        /*0008*/ 	.byte	0x04, 0x17
        /*000a*/ 	.short	(.L_317 - .L_316)
.L_316:
        /*000c*/ 	.word	0x00000000
        /*0010*/ 	.short	0x0004
        /*0012*/ 	.short	0x0020
        /*0014*/ 	.byte	0x00, 0xf0, 0x21, 0x00


	//----- nvinfo : EIATTR_KPARAM_INFO
	.align		4
.L_317:
        /*0018*/ 	.byte	0x04, 0x17
        /*001a*/ 	.short	(.L_319 - .L_318)
.L_318:
        /*001c*/ 	.word	0x00000000
        /*0020*/ 	.short	0x0003
        /*0022*/ 	.short	0x0018
        /*0024*/ 	.byte	0x00, 0xf0, 0x21, 0x00


	//----- nvinfo : EIATTR_KPARAM_INFO
	.align		4
.L_319:
        /*0028*/ 	.byte	0x04, 0x17
        /*002a*/ 	.short	(.L_321 - .L_320)
.L_320:
        /*002c*/ 	.word	0x00000000
        /*0030*/ 	.short	0x0002
        /*0032*/ 	.short	0x0010
        /*0034*/ 	.byte	0x00, 0xf5, 0x21, 0x00


	//----- nvinfo : EIATTR_KPARAM_INFO
	.align		4
.L_321:
        /*0038*/ 	.byte	0x04, 0x17
        /*003a*/ 	.short	(.L_323 - .L_322)
.L_322:
        /*003c*/ 	.word	0x00000000
        /*0040*/ 	.short	0x0001
        /*0042*/ 	.short	0x0008
        /*0044*/ 	.byte	0x00, 0xf5, 0x21, 0x00


	//----- nvinfo : EIATTR_KPARAM_INFO
	.align		4
.L_323:
        /*0048*/ 	.byte	0x04, 0x17
        /*004a*/ 	.short	(.L_325 - .L_324)
.L_324:
        /*004c*/ 	.word	0x00000000
        /*0050*/ 	.short	0x0000
        /*0052*/ 	.short	0x0000
        /*0054*/ 	.byte	0x00, 0xf5, 0x21, 0x00


	//----- nvinfo : EIATTR_SPARSE_MMA_MASK
	.align		4
.L_325:
        /*0058*/ 	.byte	0x03, 0x50
        /*005a*/ 	.short	0x0000


	//----- nvinfo : EIATTR_MAXREG_COUNT
	.align		4
        /*005c*/ 	.byte	0x03, 0x1b
        /*005e*/ 	.short	0x00ff


	//----- nvinfo : EIATTR_MERCURY_ISA_VERSION
	.align		4
        /*0060*/ 	.byte	0x03, 0x5f
        /*0062*/ 	.short	0x0101


	//----- nvinfo : EIATTR_VRC_CTA_INIT_COUNT
	.align		4
        /*0064*/ 	.byte	0x02, 0x4a
	.zero		1
	.zero		1


	//----- nvinfo : EIATTR_EXIT_INSTR_OFFSETS
	.align		4
        /*0068*/ 	.byte	0x04, 0x1c
        /*006a*/ 	.short	(.L_327 - .L_326)


	//   ....[0]....
.L_326:
        /*006c*/ 	.word	0x000001c0


	//----- nvinfo : EIATTR_CBANK_PARAM_SIZE
	.align		4
.L_327:
        /*0070*/ 	.byte	0x03, 0x19
        /*0072*/ 	.short	0x0028


	//----- nvinfo : EIATTR_PARAM_CBANK
	.align		4
        /*0074*/ 	.byte	0x04, 0x0a
        /*0076*/ 	.short	(.L_329 - .L_328)
	.align		4
.L_328:
        /*0078*/ 	.word	index@(.nv.constant0._Z10tot_2dcgleP7double2S0_Pddd)
        /*007c*/ 	.short	0x0380
        /*007e*/ 	.short	0x0028


	//----- nvinfo : EIATTR_SW_WAR
	.align		4
.L_329:
        /*0080*/ 	.byte	0x04, 0x36
        /*0082*/ 	.short	(.L_331 - .L_330)
.L_330:
        /*0084*/ 	.word	0x00000008
.L_331:


//--------------------- .nv.callgraph             --------------------------
	.section	.nv.callgraph,"",@"SHT_CUDA_CALLGRAPH"
	.align	4
	.sectionentsize	8
	.align		4
        /*0000*/ 	.word	0x00000000
	.align		4
        /*0004*/ 	.word	0xffffffff
	.align		4
        /*0008*/ 	.word	0x00000000
	.align		4
        /*000c*/ 	.word	0xfffffffe
	.align		4
        /*0010*/ 	.word	0x00000000
	.align		4
        /*0014*/ 	.word	0xfffffffd
	.align		4
        /*0018*/ 	.word	0x00000000
	.align		4
        /*001c*/ 	.word	0xfffffffc


//--------------------- .text._Z7averageiP7double2S0_Pd --------------------------
	.section	.text._Z7averageiP7double2S0_Pd,"ax",@progbits
	.align	128
        .global         _Z7averageiP7double2S0_Pd
        .type           _Z7averageiP7double2S0_Pd,@function
        .size           _Z7averageiP7double2S0_Pd,(.L_x_76 - _Z7averageiP7double2S0_Pd)
        .other          _Z7averageiP7double2S0_Pd,@"STO_CUDA_ENTRY STV_DEFAULT"
_Z7averageiP7double2S0_Pd:
.text._Z7averageiP7double2S0_Pd:
[----:B------:R-:W-:Y:S01]  /*0000*/  LDC R1, c[0x0][0x37c] ;  /* 0x0000df00ff017b82 */ /* 0x000fe20000000800 */
[----:B------:R-:W0:Y:S07]  /*0010*/  S2R R5, SR_TID.X ;  /* 0x0000000000057919 */ /* 0x000e2e0000002100 */
[----:B------:R-:W0:Y:S01]  /*0020*/  S2UR UR6, SR_CTAID.X ;  /* 0x00000000000679c3 */ /* 0x000e220000002500 */
[----:B------:R-:W1:Y:S07]  /*0030*/  LDCU.64 UR4, c[0x0][0x358] ;  /* 0x00006b00ff0477ac */ /* 0x000e6e0008000a00 */
[----:B------:R-:W0:Y:S08]  /*0040*/  LDC R12, c[0x0][0x360] ;  /* 0x0000d800ff0c7b82 */ /* 0x000e300000000800 */
[----:B------:R-:W2:Y:S08]  /*0050*/  LDC.64 R2, c[0x0][0x390] ;  /* 0x0000e400ff027b82 */ /* 0x000eb00000000a00 */
[----:B------:R-:W3:Y:S01]  /*0060*/  LDC.64 R6, c[0x0][0x398] ;  /* 0x0000e600ff067b82 */ /* 0x000ee20000000a00 */
[----:B0-----:R-:W-:-:S04]  /*0070*/  IMAD R12, R12, UR6, R5 ;  /* 0x000000060c0c7c24 */ /* 0x001fc8000f8e0205 */
[----:B--2---:R-:W-:-:S05]  /*0080*/  IMAD.WIDE R2, R12, 0x10, R2 ;  /* 0x000000100c027825 */ /* 0x004fca00078e0202 */
[----:B-1----:R-:W2:Y:S01]  /*0090*/  LDG.E.128 R8, desc[UR4][R2.64] ;  /* 0x0000000402087981 */ /* 0x002ea2000c1e1d00 */
[----:B---3--:R-:W-:-:S05]  /*00a0*/  IMAD.WIDE R6, R12, 0x8, R6 ;  /* 0x000000080c067825 */ /* 0x008fca00078e0206 */
[----:B------:R0:W5:Y:S01]  /*00b0*/  LDG.E.64 R4, desc[UR4][R6.64] ;  /* 0x0000000406047981 */ /* 0x000162000c1e1b00 */
[----:B------:R-:W-:Y:S01]  /*00c0*/  IMAD.MOV.U32 R16, RZ, RZ, 0x0 ;  /* 0x00000000ff107424 */ /* 0x000fe200078e00ff */
[----:B------:R-:W-:Y:S01]  /*00d0*/  BSSY.RECONVERGENT B0, `(.L_x_0) ;  /* 0x000001d000007945 */ /* 0x000fe20003800200 */
[----:B------:R-:W-:Y:S01]  /*00e0*/  IMAD.MOV.U32 R17, RZ, RZ, 0x3fd80000 ;  /* 0x3fd80000ff117424 */ /* 0x000fe200078e00ff */
[----:B--2---:R-:W-:-:S08]  /*00f0*/  DMUL R14, R10, R10 ;  /* 0x0000000a0a0e7228 */ /* 0x004fd00000000000 */
[----:B------:R-:W-:-:S06]  /*0100*/  DFMA R14, R8, R8, R14 ;  /* 0x00000008080e722b */ /* 0x000fcc000000000e */
[----:B------:R-:W1:Y:S04]  /*0110*/  MUFU.RSQ64H R11, R15 ;  /* 0x0000000f000b7308 */ /* 0x000e680000001c00 */
[----:B------:R-:W-:-:S05]  /*0120*/  VIADD R10, R15, 0xfcb00000 ;  /* 0xfcb000000f0a7836 */ /* 0x000fca0000000000 */
[----:B------:R-:W-:Y:S01]  /*0130*/  ISETP.GE.U32.AND P0, PT, R10, 0x7ca00000, PT ;  /* 0x7ca000000a00780c */ /* 0x000fe20003f06070 */
[----:B-1----:R-:W-:-:S08]  /*0140*/  DMUL R8, R10, R10 ;  /* 0x0000000a0a087228 */ /* 0x002fd00000000000 */
[----:B------:R-:W-:-:S08]  /*0150*/  DFMA R8, R14, -R8, 1 ;  /* 0x3ff000000e08742b */ /* 0x000fd00000000808 */
[----:B------:R-:W-:Y:S02]  /*0160*/  DFMA R2, R8, R16, 0.5 ;  /* 0x3fe000000802742b */ /* 0x000fe40000000010 */
[----:B------:R-:W-:-:S08]  /*0170*/  DMUL R8, R10, R8 ;  /* 0x000000080a087228 */ /* 0x000fd00000000000 */
[----:B------:R-:W-:-:S08]  /*0180*/  DFMA R18, R2, R8, R10 ;  /* 0x000000080212722b */ /* 0x000fd0000000000a */
[----:B------:R-:W-:Y:S02]  /*0190*/  DMUL R16, R14, R18 ;  /* 0x000000120e107228 */ /* 0x000fe40000000000 */
[----:B------:R-:W-:Y:S02]  /*01a0*/  VIADD R3, R19, 0xfff00000 ;  /* 0xfff0000013037836 */ /* 0x000fe40000000000 */
[----:B------:R-:W-:-:S04]  /*01b0*/  IMAD.MOV.U32 R2, RZ, RZ, R18 ;  /* 0x000000ffff027224 */ /* 0x000fc800078e0012 */
[----:B------:R-:W-:-:S08]  /*01c0*/  DFMA R20, R16, -R16, R14 ;  /* 0x800000101014722b */ /* 0x000fd0000000000e */
[----:B------:R-:W-:Y:S01]  /*01d0*/  DFMA R8, R20, R2, R16 ;  /* 0x000000021408722b */ /* 0x000fe20000000010 */
[----:B0-----:R-:W-:Y:S10]  /*01e0*/  @!P0 BRA `(.L_x_1) ;  /* 0x00000000002c8947 */ /* 0x001ff40003800000 */
[----:B------:R-:W-:Y:S01]  /*01f0*/  MOV R0, R18 ;  /* 0x0000001200007202 */ /* 0x000fe20000000f00 */
[----:B------:R-:W-:Y:S01]  /*0200*/  IMAD.MOV.U32 R2, RZ, RZ, R14 ;  /* 0x000000ffff027224 */ /* 0x000fe200078e000e */
[----:B------:R-:W-:Y:S01]  /*0210*/  MOV R18, R10 ;  /* 0x0000000a00127202 */ /* 0x000fe20000000f00 */
[----:B------:R-:W-:Y:S01]  /*0220*/  IMAD.MOV.U32 R13, RZ, RZ, R15 ;  /* 0x000000ffff0d7224 */ /* 0x000fe200078e000f */
[----:B------:R-:W-:Y:S01]  /*0230*/  MOV R10, 0x280 ;  /* 0x00000280000a7802 */ /* 0x000fe20000000f00 */
[----:B------:R-:W-:Y:S02]  /*0240*/  IMAD.MOV.U32 R14, RZ, RZ, R20 ;  /* 0x000000ffff0e7224 */ /* 0x000fe400078e0014 */
[----:B------:R-:W-:Y:S02]  /*0250*/  IMAD.MOV.U32 R15, RZ, RZ, R21 ;  /* 0x000000ffff0f7224 */ /* 0x000fe400078e0015 */
[----:B------:R-:W-:-:S07]  /*0260*/  IMAD.MOV.U32 R19, RZ, RZ, R3 ;  /* 0x000000ffff137224 */ /* 0x000fce00078e0003 */
[----:B-----5:R-:W-:Y:S05]  /*0270*/  CALL.REL.NOINC `($__internal_1_$__cuda_sm20_dsqrt_rn_f64_mediumpath_v1) ;  /* 0x0000000800d07944 */ /* 0x020fea0003c00000 */
[----:B------:R-:W-:Y:S02]  /*0280*/  IMAD.MOV.U32 R8, RZ, RZ, R14 ;  /* 0x000000ffff087224 */ /* 0x000fe400078e000e */
[----:B------:R-:W-:-:S07]  /*0290*/  IMAD.MOV.U32 R9, RZ, RZ, R15 ;  /* 0x000000ffff097224 */ /* 0x000fce00078e000f */
.L_x_1:
[----:B------:R-:W-:Y:S05]  /*02a0*/  BSYNC.RECONVERGENT B0 ;  /* 0x0000000000007941 */ /* 0x000fea0003800200 */
.L_x_0:
[----:B------:R-:W0:Y:S02]  /*02b0*/  LDC.64 R2, c[0x0][0x388] ;  /* 0x0000e200ff027b82 */ /* 0x000e240000000a00 */
[----:B0-----:R-:W-:-:S05]  /*02c0*/  IMAD.WIDE R2, R12, 0x10, R2 ;  /* 0x000000100c027825 */ /* 0x001fca00078e0202 */
[----:B------:R-:W2:Y:S01]  /*02d0*/  LDG.E.128 R12, desc[UR4][R2.64] ;  /* 0x00000004020c7981 */ /* 0x000ea2000c1e1d00 */
[----:B------:R-:W-:Y:S01]  /*02e0*/  MOV R16, 0x0 ;  /* 0x0000000000107802 */ /* 0x000fe20000000f00 */
[----:B------:R-:W-:Y:S01]  /*02f0*/  IMAD.MOV.U32 R17, RZ, RZ, 0x3fd80000 ;  /* 0x3fd80000ff117424 */ /* 0x000fe200078e00ff */
[----:B------:R-:W-:Y:S01]  /*0300*/  BSSY.RECONVERGENT B0, `(.L_x_2) ;  /* 0x0000019000007945 */ /* 0x000fe20003800200 */
[----:B--2---:R-:W-:-:S08]  /*0310*/  DMUL R14, R14, R14 ;  /* 0x0000000e0e0e7228 */ /* 0x004fd00000000000 */
[----:B------:R-:W-:-:S06]  /*0320*/  DFMA R12, R12, R12, R14 ;  /* 0x0000000c0c0c722b */ /* 0x000fcc000000000e */
[----:B------:R-:W0:Y:S04]  /*0330*/  MUFU.RSQ64H R11, R13 ;  /* 0x0000000d000b7308 */ /* 0x000e280000001c00 */
[----:B------:R-:W-:-:S05]  /*0340*/  VIADD R10, R13, 0xfcb00000 ;  /* 0xfcb000000d0a7836 */ /* 0x000fca0000000000 */
[----:B------:R-:W-:Y:S01]  /*0350*/  ISETP.GE.U32.AND P0, PT, R10, 0x7ca00000, PT ;  /* 0x7ca000000a00780c */ /* 0x000fe20003f06070 */
[----:B0-----:R-:W-:-:S08]  /*0360*/  DMUL R14, R10, R10 ;  /* 0x0000000a0a0e7228 */ /* 0x001fd00000000000 */
        /* <DEDUP_REMOVED lines=9> */
[----:B------:R-:W-:Y:S10]  /*0400*/  @!P0 BRA `(.L_x_3) ;  /* 0x0000000000208947 */ /* 0x000ff40003800000 */
        /* <DEDUP_REMOVED lines=8> */
.L_x_3:
[----:B------:R-:W-:Y:S05]  /*0490*/  BSYNC.RECONVERGENT B0 ;  /* 0x0000000000007941 */ /* 0x000fea0003800200 */
.L_x_2:
[----:B------:R-:W0:Y:S01]  /*04a0*/  MUFU.RCP64H R3, R15 ;  /* 0x0000000f00037308 */ /* 0x000e220000001800 */
[----:B------:R-:W-:Y:S01]  /*04b0*/  MOV R2, 0x1 ;  /* 0x0000000100027802 */ /* 0x000fe20000000f00 */
[----:B------:R-:W-:Y:S01]  /*04c0*/  BSSY.RECONVERGENT B0, `(.L_x_4) ;  /* 0x0000015000007945 */ /* 0x000fe20003800200 */
[----:B------:R-:W-:-:S04]  /*04d0*/  FSETP.GEU.AND P1, PT, |R9|, 6.5827683646048100446e-37, PT ;  /* 0x036000000900780b */ /* 0x000fc80003f2e200 */
[----:B0-----:R-:W-:-:S08]  /*04e0*/  DFMA R10, R2, -R14, 1 ;  /* 0x3ff00000020a742b */ /* 0x001fd0000000080e */
[----:B------:R-:W-:-:S08]  /*04f0*/  DFMA R10, R10, R10, R10 ;  /* 0x0000000a0a0a722b */ /* 0x000fd0000000000a */
[----:B------:R-:W-:-:S08]  /*0500*/  DFMA R10, R2, R10, R2 ;  /* 0x0000000a020a722b */ /* 0x000fd00000000002 */
[----:B------:R-:W-:-:S08]  /*0510*/  DFMA R2, R10, -R14, 1 ;  /* 0x3ff000000a02742b */ /* 0x000fd0000000080e */
[----:B------:R-:W-:-:S08]  /*0520*/  DFMA R2, R10, R2, R10 ;  /* 0x000000020a02722b */ /* 0x000fd0000000000a */
[----:B------:R-:W-:-:S08]  /*0530*/  DMUL R10, R2, R8 ;  /* 0x00000008020a7228 */ /* 0x000fd00000000000 */
[----:B------:R-:W-:-:S08]  /*0540*/  DFMA R12, R10, -R14, R8 ;  /* 0x8000000e0a0c722b */ /* 0x000fd00000000008 */
[----:B------:R-:W-:-:S10]  /*0550*/  DFMA R2, R2, R12, R10 ;  /* 0x0000000c0202722b */ /* 0x000fd4000000000a */
[----:B------:R-:W-:-:S05]  /*0560*/  FFMA R0, RZ, R15, R3 ;  /* 0x0000000fff007223 */ /* 0x000fca0000000003 */
[----:B------:R-:W-:-:S13]  /*0570*/  FSETP.GT.AND P0, PT, |R0|, 1.469367938527859385e-39, PT ;  /* 0x001000000000780b */ /* 0x000fda0003f04200 */
[----:B------:R-:W-:Y:S05]  /*0580*/  @P0 BRA P1, `(.L_x_5) ;  /* 0x0000000000200947 */ /* 0x000fea0000800000 */
[----:B------:R-:W-:Y:S01]  /*0590*/  IMAD.MOV.U32 R12, RZ, RZ, R8 ;  /* 0x000000ffff0c7224 */ /* 0x000fe200078e0008 */
[----:B------:R-:W-:Y:S01]  /*05a0*/  MOV R0, 0x5f0 ;  /* 0x000005f000007802 */ /* 0x000fe20000000f00 */
[----:B------:R-:W-:Y:S02]  /*05b0*/  IMAD.MOV.U32 R13, RZ, RZ, R9 ;  /* 0x000000ffff0d7224 */ /* 0x000fe400078e0009 */
[----:B------:R-:W-:Y:S02]  /*05c0*/  IMAD.MOV.U32 R10, RZ, RZ, R14 ;  /* 0x000000ffff0a7224 */ /* 0x000fe400078e000e */
[----:B------:R-:W-:-:S07]  /*05d0*/  IMAD.MOV.U32 R11, RZ, RZ, R15 ;  /* 0x000000ffff0b7224 */ /* 0x000fce00078e000f */
[----:B-----5:R-:W-:Y:S05]  /*05e0*/  CALL.REL.NOINC `($__internal_0_$__cuda_sm20_div_rn_f64_full) ;  /* 0x0000000000847944 */ /* 0x020fea0003c00000 */
[----:B------:R-:W-:Y:S01]  /*05f0*/  MOV R2, R14 ;  /* 0x0000000e00027202 */ /* 0x000fe20000000f00 */
[----:B------:R-:W-:-:S07]  /*0600*/  IMAD.MOV.U32 R3, RZ, RZ, R15 ;  /* 0x000000ffff037224 */ /* 0x000fce00078e000f */
.L_x_5:
[----:B------:R-:W-:Y:S05]  /*0610*/  BSYNC.RECONVERGENT B0 ;  /* 0x0000000000007941 */ /* 0x000fea0003800200 */
.L_x_4:
[----:B------:R-:W0:Y:S01]  /*0620*/  LDCU UR6, c[0x0][0x380] ;  /* 0x00007000ff0677ac */ /* 0x000e220008000800 */
[----:B------:R-:W-:Y:S01]  /*0630*/  IMAD.MOV.U32 R10, RZ, RZ, 0x1 ;  /* 0x00000001ff0a7424 */ /* 0x000fe200078e00ff */
[----:B-----5:R-:W-:Y:S01]  /*0640*/  DADD R14, -R4, R2 ;  /* 0x00000000040e7229 */ /* 0x020fe20000000102 */
[----:B------:R-:W-:Y:S09]  /*0650*/  BSSY.RECONVERGENT B0, `(.L_x_6) ;  /* 0x0000017000007945 */ /* 0x000ff20003800200 */
[----:B------:R-:W-:Y:S01]  /*0660*/  FSETP.GEU.AND P1, PT, |R15|, 6.5827683646048100446e-37, PT ;  /* 0x036000000f00780b */ /* 0x000fe20003f2e200 */
[----:B0-----:R-:W0:Y:S08]  /*0670*/  I2F.F64 R8, UR6 ;  /* 0x0000000600087d12 */ /* 0x001e300008201c00 */
[----:B0-----:R-:W0:Y:S02]  /*0680*/  MUFU.RCP64H R11, R9 ;  /* 0x00000009000b7308 */ /* 0x001e240000001800 */
[----:B0-----:R-:W-:-:S08]  /*0690*/  DFMA R12, -R8, R10, 1 ;  /* 0x3ff00000080c742b */ /* 0x001fd0000000010a */
[----:B------:R-:W-:-:S08]  /*06a0*/  DFMA R12, R12, R12, R12 ;  /* 0x0000000c0c0c722b */ /* 0x000fd0000000000c */
[----:B------:R-:W-:-:S08]  /*06b0*/  DFMA R12, R10, R12, R10 ;  /* 0x0000000c0a0c722b */ /* 0x000fd0000000000a */
[----:B------:R-:W-:-:S08]  /*06c0*/  DFMA R10, -R8, R12, 1 ;  /* 0x3ff00000080a742b */ /* 0x000fd0000000010c */
[----:B------:R-:W-:-:S08]  /*06d0*/  DFMA R10, R12, R10, R12 ;  /* 0x0000000a0c0a722b */ /* 0x000fd0000000000c */
[----:B------:R-:W-:-:S08]  /*06e0*/  DMUL R2, R14, R10 ;  /* 0x0000000a0e027228 */ /* 0x000fd00000000000 */
[----:B------:R-:W-:-:S08]  /*06f0*/  DFMA R12, -R8, R2, R14 ;  /* 0x00000002080c722b */ /* 0x000fd0000000010e */
[----:B------:R-:W-:-:S10]  /*0700*/  DFMA R2, R10, R12, R2 ;  /* 0x0000000c0a02722b */ /* 0x000fd40000000002 */
[----:B------:R-:W-:-:S05]  /*0710*/  FFMA R0, RZ, R9, R3 ;  /* 0x00000009ff007223 */ /* 0x000fca0000000003 */
[----:B------:R-:W-:-:S13]  /*0720*/  FSETP.GT.AND P0, PT, |R0|, 1.469367938527859385e-39, PT ;  /* 0x001000000000780b */ /* 0x000fda0003f04200 */
[----:B------:R-:W-:Y:S05]  /*0730*/  @P0 BRA P1, `(.L_x_7) ;  /* 0x0000000000200947 */ /* 0x000fea0000800000 */
[----:B------:R-:W-:Y:S01]  /*0740*/  IMAD.MOV.U32 R12, RZ, RZ, R14 ;  /* 0x000000ffff0c7224 */ /* 0x000fe200078e000e */
[----:B------:R-:W-:Y:S01]  /*0750*/  MOV R10, R8 ;  /* 0x00000008000a7202 */ /* 0x000fe20000000f00 */
[----:B------:R-:W-:Y:S01]  /*0760*/  IMAD.MOV.U32 R13, RZ, RZ, R15 ;  /* 0x000000ffff0d7224 */ /* 0x000fe200078e000f */
[----:B------:R-:W-:Y:S01]  /*0770*/  MOV R0, 0x7a0 ;  /* 0x000007a000007802 */ /* 0x000fe20000000f00 */
[----:B------:R-:W-:-:S07]  /*0780*/  IMAD.MOV.U32 R11, RZ, RZ, R9 ;  /* 0x000000ffff0b7224 */ /* 0x000fce00078e0009 */
[----:B------:R-:W-:Y:S05]  /*0790*/  CALL.REL.NOINC `($__internal_0_$__cuda_sm20_div_rn_f64_full) ;  /* 0x0000000000187944 */ /* 0x000fea0003c00000 */
[----:B------:R-:W-:Y:S02]  /*07a0*/  IMAD.MOV.U32 R2, RZ, RZ, R14 ;  /* 0x000000ffff027224 */ /* 0x000fe400078e000e */
[----:B------:R-:W-:-:S07]  /*07b0*/  IMAD.MOV.U32 R3, RZ, RZ, R15 ;  /* 0x000000ffff037224 */ /* 0x000fce00078e000f */
.L_x_7:
[----:B------:R-:W-:Y:S05]  /*07c0*/  BSYNC.RECONVERGENT B0 ;  /* 0x0000000000007941 */ /* 0x000fea0003800200 */
.L_x_6:
[----:B------:R-:W-:-:S07]  /*07d0*/  DADD R2, R4, R2 ;  /* 0x0000000004027229 */ /* 0x000fce0000000002 */
[----:B------:R-:W-:Y:S01]  /*07e0*/  STG.E.64 desc[UR4][R6.64], R2 ;  /* 0x0000000206007986 */ /* 0x000fe2000c101b04 */
[----:B------:R-:W-:Y:S05]  /*07f0*/  EXIT ;  /* 0x000000000000794d */ /* 0x000fea0003800000 */
        .weak           $__internal_0_$__cuda_sm20_div_rn_f64_full
        .type           $__internal_0_$__cuda_sm20_div_rn_f64_full,@function
        .size           $__internal_0_$__cuda_sm20_div_rn_f64_full,($__internal_1_$__cuda_sm20_dsqrt_rn_f64_mediumpath_v1 - $__internal_0_$__cuda_sm20_div_rn_f64_full)
$__internal_0_$__cuda_sm20_div_rn_f64_full:
[C---:B------:R-:W-:Y:S01]  /*0800*/  FSETP.GEU.AND P0, PT, |R11|.reuse, 1.469367938527859385e-39, PT ;  /* 0x001000000b00780b */ /* 0x040fe20003f0e200 */
[----:B------:R-:W-:Y:S01]  /*0810*/  BSSY.RECONVERGENT B1, `(.L_x_8) ;  /* 0x0000057000017945 */ /* 0x000fe20003800200 */
[----:B------:R-:W-:Y:S02]  /*0820*/  LOP3.LUT R8, R11, 0x800fffff, RZ, 0xc0, !PT ;  /* 0x800fffff0b087812 */ /* 0x000fe400078ec0ff */
[C---:B------:R-:W-:Y:S02]  /*0830*/  FSETP.GEU.AND P2, PT, |R13|.reuse, 1.469367938527859385e-39, PT ;  /* 0x001000000d00780b */ /* 0x040fe40003f4e200 */
[----:B------:R-:W-:Y:S01]  /*0840*/  LOP3.LUT R9, R8, 0x3ff00000, RZ, 0xfc, !PT ;  /* 0x3ff0000008097812 */ /* 0x000fe200078efcff */
[----:B------:R-:W-:Y:S01]  /*0850*/  IMAD.MOV.U32 R8, RZ, RZ, R10 ;  /* 0x000000ffff087224 */ /* 0x000fe200078e000a */
[----:B------:R-:W-:Y:S02]  /*0860*/  MOV R18, 0x1 ;  /* 0x0000000100127802 */ /* 0x000fe40000000f00 */
[----:B------:R-:W-:-:S02]  /*0870*/  LOP3.LUT R14, R13, 0x7ff00000, RZ, 0xc0, !PT ;  /* 0x7ff000000d0e7812 */ /* 0x000fc400078ec0ff */
[----:B------:R-:W-:Y:S01]  /*0880*/  LOP3.LUT R17, R11, 0x7ff00000, RZ, 0xc0, !PT ;  /* 0x7ff000000b117812 */ /* 0x000fe200078ec0ff */
[----:B------:R-:W-:-:S03]  /*0890*/  @!P0 DMUL R8, R10, 8.98846567431157953865e+307 ;  /* 0x7fe000000a088828 */ /* 0x000fc60000000000 */
[C---:B------:R-:W-:Y:S01]  /*08a0*/  ISETP.GE.U32.AND P1, PT, R14.reuse, R17, PT ;  /* 0x000000110e00720c */ /* 0x040fe20003f26070 */
[----:B------:R-:W-:Y:S01]  /*08b0*/  @!P2 IMAD.MOV.U32 R20, RZ, RZ, RZ ;  /* 0x000000ffff14a224 */ /* 0x000fe200078e00ff */
[----:B------:R-:W-:Y:S01]  /*08c0*/  @!P2 LOP3.LUT R15, R11, 0x7ff00000, RZ, 0xc0, !PT ;  /* 0x7ff000000b0fa812 */ /* 0x000fe200078ec0ff */
[----:B------:R-:W0:Y:S03]  /*08d0*/  MUFU.RCP64H R19, R9 ;  /* 0x0000000900137308 */ /* 0x000e260000001800 */
[----:B------:R-:W-:Y:S01]  /*08e0*/  @!P2 ISETP.GE.U32.AND P3, PT, R14, R15, PT ;  /* 0x0000000f0e00a20c */ /* 0x000fe20003f66070 */
[----:B------:R-:W-:-:S05]  /*08f0*/  IMAD.MOV.U32 R15, RZ, RZ, 0x1ca00000 ;  /* 0x1ca00000ff0f7424 */ /* 0x000fca00078e00ff */
[----:B------:R-:W-:-:S04]  /*0900*/  @!P2 SEL R21, R15, 0x63400000, !P3 ;  /* 0x634000000f15a807 */ /* 0x000fc80005800000 */
[----:B------:R-:W-:Y:S01]  /*0910*/  @!P2 LOP3.LUT R21, R21, 0x80000000, R13, 0xf8, !PT ;  /* 0x800000001515a812 */ /* 0x000fe200078ef80d */
[----:B0-----:R-:W-:-:S03]  /*0920*/  DFMA R2, R18, -R8, 1 ;  /* 0x3ff000001202742b */ /* 0x001fc60000000808 */
[----:B------:R-:W-:-:S05]  /*0930*/  @!P2 LOP3.LUT R21, R21, 0x100000, RZ, 0xfc, !PT ;  /* 0x001000001515a812 */ /* 0x000fca00078efcff */
[----:B------:R-:W-:-:S08]  /*0940*/  DFMA R2, R2, R2, R2 ;  /* 0x000000020202722b */ /* 0x000fd00000000002 */
[----:B------:R-:W-:Y:S01]  /*0950*/  DFMA R18, R18, R2, R18 ;  /* 0x000000021212722b */ /* 0x000fe20000000012 */
[----:B------:R-:W-:Y:S01]  /*0960*/  SEL R3, R15, 0x63400000, !P1 ;  /* 0x634000000f037807 */ /* 0x000fe20004800000 */
[----:B------:R-:W-:-:S03]  /*0970*/  IMAD.MOV.U32 R2, RZ, RZ, R12 ;  /* 0x000000ffff027224 */ /* 0x000fc600078e000c */
[----:B------:R-:W-:-:S03]  /*0980*/  LOP3.LUT R3, R3, 0x800fffff, R13, 0xf8, !PT ;  /* 0x800fffff03037812 */ /* 0x000fc600078ef80d */
[----:B------:R-:W-:-:S03]  /*0990*/  DFMA R22, R18, -R8, 1 ;  /* 0x3ff000001216742b */ /* 0x000fc60000000808 */
[----:B------:R-:W-:-:S05]  /*09a0*/  @!P2 DFMA R2, R2, 2, -R20 ;  /* 0x400000000202a82b */ /* 0x000fca0000000814 */
[----:B------:R-:W-:Y:S01]  /*09b0*/  DFMA R18, R18, R22, R18 ;  /* 0x000000161212722b */ /* 0x000fe20000000012 */
[----:B------:R-:W-:Y:S01]  /*09c0*/  IMAD.MOV.U32 R22, RZ, RZ, R14 ;  /* 0x000000ffff167224 */ /* 0x000fe200078e000e */
[----:B------:R-:W-:Y:S02]  /*09d0*/  MOV R23, R17 ;  /* 0x0000001100177202 */ /* 0x000fe40000000f00 */
[----:B------:R-:W-:Y:S02]  /*09e0*/  @!P0 LOP3.LUT R23, R9, 0x7ff00000, RZ, 0xc0, !PT ;  /* 0x7ff0000009178812 */ /* 0x000fe400078ec0ff */
[----:B------:R-:W-:Y:S02]  /*09f0*/  @!P2 LOP3.LUT R22, R3, 0x7ff00000, RZ, 0xc0, !PT ;  /* 0x7ff000000316a812 */ /* 0x000fe400078ec0ff */
[----:B------:R-:W-:Y:S01]  /*0a00*/  DMUL R20, R18, R2 ;  /* 0x0000000212147228 */ /* 0x000fe20000000000 */
[----:B------:R-:W-:Y:S02]  /*0a10*/  VIADD R25, R23, 0xffffffff ;  /* 0xffffffff17197836 */ /* 0x000fe40000000000 */
[----:B------:R-:W-:-:S05]  /*0a20*/  VIADD R24, R22, 0xffffffff ;  /* 0xffffffff16187836 */ /* 0x000fca0000000000 */
[----:B------:R-:W-:Y:S01]  /*0a30*/  DFMA R16, R20, -R8, R2 ;  /* 0x800000081410722b */ /* 0x000fe20000000002 */
[----:B------:R-:W-:-:S04]  /*0a40*/  ISETP.GT.U32.AND P0, PT, R24, 0x7feffffe, PT ;  /* 0x7feffffe1800780c */ /* 0x000fc80003f04070 */
[----:B------:R-:W-:-:S03]  /*0a50*/  ISETP.GT.U32.OR P0, PT, R25, 0x7feffffe, P0 ;  /* 0x7feffffe1900780c */ /* 0x000fc60000704470 */
[----:B------:R-:W-:-:S10]  /*0a60*/  DFMA R16, R18, R16, R20 ;  /* 0x000000101210722b */ /* 0x000fd40000000014 */
[----:B------:R-:W-:Y:S05]  /*0a70*/  @P0 BRA `(.L_x_9) ;  /* 0x00000000006c0947 */ /* 0x000fea0003800000 */
[----:B------:R-:W-:-:S04]  /*0a80*/  LOP3.LUT R13, R11, 0x7ff00000, RZ, 0xc0, !PT ;  /* 0x7ff000000b0d7812 */ /* 0x000fc800078ec0ff */
[CC--:B------:R-:W-:Y:S02]  /*0a90*/  VIADDMNMX R12, R14.reuse, -R13.reuse, 0xb9600000, !PT ;  /* 0xb96000000e0c7446 */ /* 0x0c0fe4000780090d */
[----:B------:R-:W-:Y:S02]  /*0aa0*/  ISETP.GE.U32.AND P0, PT, R14, R13, PT ;  /* 0x0000000d0e00720c */ /* 0x000fe40003f06070 */
[----:B------:R-:W-:Y:S02]  /*0ab0*/  VIMNMX R12, PT, PT, R12, 0x46a00000, PT ;  /* 0x46a000000c0c7848 */ /* 0x000fe40003fe0100 */
[----:B------:R-:W-:-:S05]  /*0ac0*/  SEL R15, R15, 0x63400000, !P0 ;  /* 0x634000000f0f7807 */ /* 0x000fca0004000000 */
[----:B------:R-:W-:Y:S01]  /*0ad0*/  IMAD.IADD R18, R12, 0x1, -R15 ;  /* 0x000000010c127824 */ /* 0x000fe200078e0a0f */
[----:B------:R-:W-:-:S03]  /*0ae0*/  MOV R12, RZ ;  /* 0x000000ff000c7202 */ /* 0x000fc60000000f00 */
[----:B------:R-:W-:-:S06]  /*0af0*/  VIADD R13, R18, 0x7fe00000 ;  /* 0x7fe00000120d7836 */ /* 0x000fcc0000000000 */
[----:B------:R-:W-:-:S10]  /*0b00*/  DMUL R14, R16, R12 ;  /* 0x0000000c100e7228 */ /* 0x000fd40000000000 */
[----:B------:R-:W-:-:S13]  /*0b10*/  FSETP.GTU.AND P0, PT, |R15|, 1.469367938527859385e-39, PT ;  /* 0x001000000f00780b */ /* 0x000fda0003f0c200 */
[----:B------:R-:W-:Y:S05]  /*0b20*/  @P0 BRA `(.L_x_10) ;  /* 0x0000000000940947 */ /* 0x000fea0003800000 */
[----:B------:R-:W-:Y:S01]  /*0b30*/  DFMA R2, R16, -R8, R2 ;  /* 0x800000081002722b */ /* 0x000fe20000000002 */
[----:B------:R-:W-:-:S09]  /*0b40*/  IMAD.MOV.U32 R12, RZ, RZ, RZ ;  /* 0x000000ffff0c7224 */ /* 0x000fd200078e00ff */
[C---:B------:R-:W-:Y:S02]  /*0b50*/  FSETP.NEU.AND P0, PT, R3.reuse, RZ, PT ;  /* 0x000000ff0300720b */ /* 0x040fe40003f0d000 */
[----:B------:R-:W-:-:S04]  /*0b60*/  LOP3.LUT R11, R3, 0x80000000, R11, 0x48, !PT ;  /* 0x80000000030b7812 */ /* 0x000fc800078e480b */
[----:B------:R-:W-:-:S07]  /*0b70*/  LOP3.LUT R13, R11, R13, RZ, 0xfc, !PT ;  /* 0x0000000d0b0d7212 */ /* 0x000fce00078efcff */
[----:B------:R-:W-:Y:S05]  /*0b80*/  @!P0 BRA `(.L_x_10) ;  /* 0x00000000007c8947 */ /* 0x000fea0003800000 */
[----:B------:R-:W-:Y:S01]  /*0b90*/  IMAD.MOV R3, RZ, RZ, -R18 ;  /* 0x000000ffff037224 */ /* 0x000fe200078e0a12 */
[----:B------:R-:W-:Y:S01]  /*0ba0*/  DMUL.RP R12, R16, R12 ;  /* 0x0000000c100c7228 */ /* 0x000fe20000008000 */
[----:B------:R-:W-:-:S06]  /*0bb0*/  IMAD.MOV.U32 R2, RZ, RZ, RZ ;  /* 0x000000ffff027224 */ /* 0x000fcc00078e00ff */
[----:B------:R-:W-:-:S03]  /*0bc0*/  DFMA R2, R14, -R2, R16 ;  /* 0x800000020e02722b */ /* 0x000fc60000000010 */
[----:B------:R-:W-:-:S03]  /*0bd0*/  LOP3.LUT R11, R13, R11, RZ, 0x3c, !PT ;  /* 0x0000000b0d0b7212 */ /* 0x000fc600078e3cff */
[----:B------:R-:W-:-:S04]  /*0be0*/  IADD3 R2, PT, PT, -R18, -0x43300000, RZ ;  /* 0xbcd0000012027810 */ /* 0x000fc80007ffe1ff */
[----:B------:R-:W-:-:S04]  /*0bf0*/  FSETP.NEU.AND P0, PT, |R3|, R2, PT ;  /* 0x000000020300720b */ /* 0x000fc80003f0d200 */
[----:B------:R-:W-:Y:S02]  /*0c00*/  FSEL R14, R12, R14, !P0 ;  /* 0x0000000e0c0e7208 */ /* 0x000fe40004000000 */
[----:B------:R-:W-:Y:S01]  /*0c10*/  FSEL R15, R11, R15, !P0 ;  /* 0x0000000f0b0f7208 */ /* 0x000fe20004000000 */
[----:B------:R-:W-:Y:S06]  /*0c20*/  BRA `(.L_x_10) ;  /* 0x0000000000547947 */ /* 0x000fec0003800000 */
.L_x_9:
[----:B------:R-:W-:-:S14]  /*0c30*/  DSETP.NAN.AND P0, PT, R12, R12, PT ;  /* 0x0000000c0c00722a */ /* 0x000fdc0003f08000 */
[----:B------:R-:W-:Y:S05]  /*0c40*/  @P0 BRA `(.L_x_11) ;  /* 0x0000000000440947 */ /* 0x000fea0003800000 */
[----:B------:R-:W-:-:S14]  /*0c50*/  DSETP.NAN.AND P0, PT, R10, R10, PT ;  /* 0x0000000a0a00722a */ /* 0x000fdc0003f08000 */
[----:B------:R-:W-:Y:S05]  /*0c60*/  @P0 BRA `(.L_x_12) ;  /* 0x0000000000300947 */ /* 0x000fea0003800000 */
[----:B------:R-:W-:Y:S01]  /*0c70*/  ISETP.NE.AND P0, PT, R22, R23, PT ;  /* 0x000000171600720c */ /* 0x000fe20003f05270 */
[----:B------:R-:W-:Y:S01]  /*0c80*/  IMAD.MOV.U32 R14, RZ, RZ, 0x0 ;  /* 0x00000000ff0e7424 */ /* 0x000fe200078e00ff */
[----:B------:R-:W-:-:S11]  /*0c90*/  MOV R15, 0xfff80000 ;  /* 0xfff80000000f7802 */ /* 0x000fd60000000f00 */
[----:B------:R-:W-:Y:S05]  /*0ca0*/  @!P0 BRA `(.L_x_10) ;  /* 0x0000000000348947 */ /* 0x000fea0003800000 */
[----:B------:R-:W-:Y:S02]  /*0cb0*/  ISETP.NE.AND P0, PT, R22, 0x7ff00000, PT ;  /* 0x7ff000001600780c */ /* 0x000fe40003f05270 */
[----:B------:R-:W-:Y:S02]  /*0cc0*/  LOP3.LUT R15, R13, 0x80000000, R11, 0x48, !PT ;  /* 0x800000000d0f7812 */ /* 0x000fe400078e480b */
[----:B------:R-:W-:-:S13]  /*0cd0*/  ISETP.EQ.OR P0, PT, R23, RZ, !P0 ;  /* 0x000000ff1700720c */ /* 0x000fda0004702670 */
[----:B------:R-:W-:Y:S01]  /*0ce0*/  @P0 LOP3.LUT R2, R15, 0x7ff00000, RZ, 0xfc, !PT ;  /* 0x7ff000000f020812 */ /* 0x000fe200078efcff */
[----:B------:R-:W-:Y:S02]  /*0cf0*/  @!P0 IMAD.MOV.U32 R14, RZ, RZ, RZ ;  /* 0x000000ffff0e8224 */ /* 0x000fe400078e00ff */
[----:B------:R-:W-:Y:S02]  /*0d00*/  @P0 IMAD.MOV.U32 R14, RZ, RZ, RZ ;  /* 0x000000ffff0e0224 */ /* 0x000fe400078e00ff */
[----:B------:R-:W-:Y:S01]  /*0d10*/  @P0 IMAD.MOV.U32 R15, RZ, RZ, R2 ;  /* 0x000000ffff0f0224 */ /* 0x000fe200078e0002 */
[----:B------:R-:W-:Y:S06]  /*0d20*/  BRA `(.L_x_10) ;  /* 0x0000000000147947 */ /* 0x000fec0003800000 */
.L_x_12:
[----:B------:R-:W-:Y:S01]  /*0d30*/  LOP3.LUT R15, R11, 0x80000, RZ, 0xfc, !PT ;  /* 0x000800000b0f7812 */ /* 0x000fe200078efcff */
[----:B------:R-:W-:Y:S01]  /*0d40*/  IMAD.MOV.U32 R14, RZ, RZ, R10 ;  /* 0x000000ffff0e7224 */ /* 0x000fe200078e000a */
[----:B------:R-:W-:Y:S06]  /*0d50*/  BRA `(.L_x_10) ;  /* 0x0000000000087947 */ /* 0x000fec0003800000 */
.L_x_11:
[----:B------:R-:W-:Y:S02]  /*0d60*/  LOP3.LUT R15, R13, 0x80000, RZ, 0xfc, !PT ;  /* 0x000800000d0f7812 */ /* 0x000fe400078efcff */
[----:B------:R-:W-:-:S07]  /*0d70*/  MOV R14, R12 ;  /* 0x0000000c000e7202 */ /* 0x000fce0000000f00 */
.L_x_10:
[----:B------:R-:W-:Y:S05]  /*0d80*/  BSYNC.RECONVERGENT B1 ;  /* 0x0000000000017941 */ /* 0x000fea0003800200 */
.L_x_8:
[----:B------:R-:W-:Y:S02]  /*0d90*/  IMAD.MOV.U32 R2, RZ, RZ, R0 ;  /* 0x000000ffff027224 */ /* 0x000fe400078e0000 */
[----:B------:R-:W-:-:S04]  /*0da0*/  IMAD.MOV.U32 R3, RZ, RZ, 0x0 ;  /* 0x00000000ff037424 */ /* 0x000fc800078e00ff */
[----:B------:R-:W-:Y:S05]  /*0db0*/  RET.REL.NODEC R2 `(_Z7averageiP7double2S0_Pd) ;  /* 0xfffffff002907950 */ /* 0x000fea0003c3ffff */
        .weak           $__internal_1_$__cuda_sm20_dsqrt_rn_f64_mediumpath_v1
        .type           $__internal_1_$__cuda_sm20_dsqrt_rn_f64_mediumpath_v1,@function
        .size           $__internal_1_$__cuda_sm20_dsqrt_rn_f64_mediumpath_v1,(.L_x_76 - $__internal_1_$__cuda_sm20_dsqrt_rn_f64_mediumpath_v1)
$__internal_1_$__cuda_sm20_dsqrt_rn_f64_mediumpath_v1:
[----:B------:R-:W-:Y:S01]  /*0dc0*/  ISETP.GE.U32.AND P0, PT, R18, -0x3400000, PT ;  /* 0xfcc000001200780c */ /* 0x000fe20003f06070 */
[----:B------:R-:W-:Y:S01]  /*0dd0*/  BSSY.RECONVERGENT B1, `(.L_x_13) ;  /* 0x0000025000017945 */ /* 0x000fe20003800200 */
[----:B------:R-:W-:Y:S02]  /*0de0*/  IMAD.MOV.U32 R3, RZ, RZ, R13 ;  /* 0x000000ffff037224 */ /* 0x000fe400078e000d */
[----:B------:R-:W-:-:S09]  /*0df0*/  IMAD.MOV.U32 R18, RZ, RZ, R0 ;  /* 0x000000ffff127224 */ /* 0x000fd200078e0000 */
[----:B------:R-:W-:Y:S05]  /*0e00*/  @!P0 BRA `(.L_x_14) ;  /* 0x0000000000208947 */ /* 0x000fea0003800000 */
[----:B------:R-:W-:-:S10]  /*0e10*/  DFMA.RM R14, R14, R18, R16 ;  /* 0x000000120e0e722b */ /* 0x000fd40000004010 */
[----:B------:R-:W-:-:S04]  /*0e20*/  IADD3 R16, P0, PT, R14, 0x1, RZ ;  /* 0x000000010e107810 */ /* 0x000fc80007f1e0ff */
[----:B------:R-:W-:-:S06]  /*0e30*/  IADD3.X R17, PT, PT, RZ, R15, RZ, P0, !PT ;  /* 0x0000000fff117210 */ /* 0x000fcc00007fe4ff */
[----:B------:R-:W-:-:S08]  /*0e40*/  DFMA.RP R2, -R14, R16, R2 ;  /* 0x000000100e02722b */ /* 0x000fd00000008102 */
[----:B------:R-:W-:-:S06]  /*0e50*/  DSETP.GT.AND P0, PT, R2, RZ, PT ;  /* 0x000000ff0200722a */ /* 0x000fcc0003f04000 */
[----:B------:R-:W-:Y:S02]  /*0e60*/  FSEL R14, R16, R14, P0 ;  /* 0x0000000e100e7208 */ /* 0x000fe40000000000 */
[----:B------:R-:W-:Y:S01]  /*0e70*/  FSEL R15, R17, R15, P0 ;  /* 0x0000000f110f7208 */ /* 0x000fe20000000000 */
[----:B------:R-:W-:Y:S06]  /*0e80*/  BRA `(.L_x_15) ;  /* 0x0000000000647947 */ /* 0x000fec0003800000 */
.L_x_14:
[----:B------:R-:W-:-:S14]  /*0e90*/  DSETP.NE.AND P0, PT, R2, RZ, PT ;  /* 0x000000ff0200722a */ /* 0x000fdc0003f05000 */
[----:B------:R-:W-:Y:S05]  /*0ea0*/  @!P0 BRA `(.L_x_16) ;  /* 0x0000000000588947 */ /* 0x000fea0003800000 */
[----:B------:R-:W-:-:S13]  /*0eb0*/  ISETP.GE.AND P0, PT, R3, RZ, PT ;  /* 0x000000ff0300720c */ /* 0x000fda0003f06270 */
[----:B------:R-:W-:Y:S02]  /*0ec0*/  @!P0 IMAD.MOV.U32 R14, RZ, RZ, 0x0 ;  /* 0x00000000ff0e8424 */ /* 0x000fe400078e00ff */
[----:B------:R-:W-:Y:S01]  /*0ed0*/  @!P0 IMAD.MOV.U32 R15, RZ, RZ, -0x80000 ;  /* 0xfff80000ff0f8424 */ /* 0x000fe200078e00ff */
[----:B------:R-:W-:Y:S06]  /*0ee0*/  @!P0 BRA `(.L_x_15) ;  /* 0x00000000004c8947 */ /* 0x000fec0003800000 */
[----:B------:R-:W-:-:S13]  /*0ef0*/  ISETP.GT.AND P0, PT, R3, 0x7fefffff, PT ;  /* 0x7fefffff0300780c */ /* 0x000fda0003f04270 */
[----:B------:R-:W-:Y:S05]  /*0f00*/  @P0 BRA `(.L_x_16) ;  /* 0x0000000000400947 */ /* 0x000fea0003800000 */
[----:B------:R-:W-:Y:S01]  /*0f10*/  DMUL R2, R2, 8.11296384146066816958e+31 ;  /* 0x4690000002027828 */ /* 0x000fe20000000000 */
[----:B------:R-:W-:Y:S01]  /*0f20*/  IMAD.MOV.U32 R14, RZ, RZ, RZ ;  /* 0x000000ffff0e7224 */ /* 0x000fe200078e00ff */
[----:B------:R-:W-:Y:S01]  /*0f30*/  MOV R19, 0x3fd80000 ;  /* 0x3fd8000000137802 */ /* 0x000fe20000000f00 */
[----:B------:R-:W-:-:S03]  /*0f40*/  IMAD.MOV.U32 R18, RZ, RZ, 0x0 ;  /* 0x00000000ff127424 */ /* 0x000fc600078e00ff */
[----:B------:R-:W0:Y:S02]  /*0f50*/  MUFU.RSQ64H R15, R3 ;  /* 0x00000003000f7308 */ /* 0x000e240000001c00 */
[----:B0-----:R-:W-:-:S08]  /*0f60*/  DMUL R16, R14, R14 ;  /* 0x0000000e0e107228 */ /* 0x001fd00000000000 */
[----:B------:R-:W-:-:S08]  /*0f70*/  DFMA R16, R2, -R16, 1 ;  /* 0x3ff000000210742b */ /* 0x000fd00000000810 */
[----:B------:R-:W-:Y:S02]  /*0f80*/  DFMA R18, R16, R18, 0.5 ;  /* 0x3fe000001012742b */ /* 0x000fe40000000012 */
[----:B------:R-:W-:-:S08]  /*0f90*/  DMUL R16, R14, R16 ;  /* 0x000000100e107228 */ /* 0x000fd00000000000 */
[----:B------:R-:W-:-:S08]  /*0fa0*/  DFMA R16, R18, R16, R14 ;  /* 0x000000101210722b */ /* 0x000fd0000000000e */
[----:B------:R-:W-:Y:S02]  /*0fb0*/  DMUL R14, R2, R16 ;  /* 0x00000010020e7228 */ /* 0x000fe40000000000 */
[----:B------:R-:W-:-:S06]  /*0fc0*/  VIADD R17, R17, 0xfff00000 ;  /* 0xfff0000011117836 */ /* 0x000fcc0000000000 */
[----:B------:R-:W-:-:S08]  /*0fd0*/  DFMA R18, R14, -R14, R2 ;  /* 0x8000000e0e12722b */ /* 0x000fd00000000002 */
[----:B------:R-:W-:-:S10]  /*0fe0*/  DFMA R14, R16, R18, R14 ;  /* 0x00000012100e722b */ /* 0x000fd4000000000e */
[----:B------:R-:W-:Y:S01]  /*0ff0*/  VIADD R15, R15, 0xfcb00000 ;  /* 0xfcb000000f0f7836 */ /* 0x000fe20000000000 */
[----:B------:R-:W-:Y:S06]  /*1000*/  BRA `(.L_x_15) ;  /* 0x0000000000047947 */ /* 0x000fec0003800000 */
.L_x_16:
[----:B------:R-:W-:-:S11]  /*1010*/  DADD R14, R2, R2 ;  /* 0x00000000020e7229 */ /* 0x000fd60000000002 */
.L_x_15:
[----:B------:R-:W-:Y:S05]  /*1020*/  BSYNC.RECONVERGENT B1 ;  /* 0x0000000000017941 */ /* 0x000fea0003800200 */
.L_x_13:
[----:B------:R-:W-:-:S04]  /*1030*/  IMAD.MOV.U32 R11, RZ, RZ, 0x0 ;  /* 0x00000000ff0b7424 */ /* 0x000fc800078e00ff */
[----:B------:R-:W-:Y:S05]  /*1040*/  RET.REL.NODEC R10 `(_Z7averageiP7double2S0_Pd) ;  /* 0xffffffec0aec7950 */ /* 0x000fea0003c3ffff */
.L_x_17:
[----:B------:R-:W-:-:S00]  /*1050*/  BRA `(.L_x_17) ;  /* 0xfffffffc00fc7947 */ /* 0x000fc0000383ffff */
[----:B------:R-:W-:-:S00]  /*1060*/  NOP ;  /* 0x0000000000007918 */ /* 0x000fc00000000000 */
        /* <DEDUP_REMOVED lines=9> */
.L_x_76:


//--------------------- .text._Z11findchargesiP7double2PiS1_S1_S1_S1_S1_ --------------------------
	.section	.text._Z11findchargesiP7double2PiS1_S1_S1_S1_S1_,"ax",@progbits
	.align	128
        .global         _Z11findchargesiP7double2PiS1_S1_S1_S1_S1_
        .type           _Z11findchargesiP7double2PiS1_S1_S1_S1_S1_,@function
        .size           _Z11findchargesiP7double2PiS1_S1_S1_S1_S1_,(.L_x_77 - _Z11findchargesiP7double2PiS1_S1_S1_S1_S1_)
        .other          _Z11findchargesiP7double2PiS1_S1_S1_S1_S1_,@"STO_CUDA_ENTRY STV_DEFAULT"
_Z11findchargesiP7double2PiS1_S1_S1_S1_S1_:
.text._Z11findchargesiP7double2PiS1_S1_S1_S1_S1_:
[----:B------:R-:W-:Y:S01]  /*0000*/  LDC R1, c[0x0][0x37c] ;  /* 0x0000df00ff017b82 */ /* 0x000fe20000000800 */
[----:B------:R-:W0:Y:S07]  /*0010*/  S2R R3, SR_TID.X ;  /* 0x0000000000037919 */ /* 0x000e2e0000002100 */
[----:B------:R-:W0:Y:S01]  /*0020*/  S2UR UR6, SR_CTAID.X ;  /* 0x00000000000679c3 */ /* 0x000e220000002500 */
[----:B------:R-:W1:Y:S07]  /*0030*/  LDCU.64 UR4, c[0x0][0x358] ;  /* 0x00006b00ff0477ac */ /* 0x000e6e0008000a00 */
[----:B------:R-:W0:Y:S08]  /*0040*/  LDC R0, c[0x0][0x360] ;  /* 0x0000d800ff007b82 */ /* 0x000e300000000800 */
[----:B------:R-:W2:Y:S01]  /*0050*/  LDC.64 R12, c[0x0][0x388] ;  /* 0x0000e200ff0c7b82 */ /* 0x000ea20000000a00 */
[----:B0-----:R-:W-:-:S07]  /*0060*/  IMAD R0, R0, UR6, R3 ;  /* 0x0000000600007c24 */ /* 0x001fce000f8e0203 */
[----:B------:R-:W0:Y:S01]  /*0070*/  LDC R3, c[0x0][0x380] ;  /* 0x0000e000ff037b82 */ /* 0x000e220000000800 */
[----:B--2---:R-:W-:-:S06]  /*0080*/  IMAD.WIDE R12, R0, 0x10, R12 ;  /* 0x00000010000c7825 */ /* 0x004fcc00078e020c */
[----:B-1----:R-:W2:Y:S01]  /*0090*/  LDG.E.128 R12, desc[UR4][R12.64] ;  /* 0x000000040c0c7981 */ /* 0x002ea2000c1e1d00 */
[----:B------:R-:W-:Y:S01]  /*00a0*/  IMAD.MOV.U32 R8, RZ, RZ, 0x1 ;  /* 0x00000001ff087424 */ /* 0x000fe200078e00ff */
[----:B------:R-:W-:Y:S01]  /*00b0*/  IABS R21, R0 ;  /* 0x0000000000157213 */ /* 0x000fe20000000000 */
[----:B------:R-:W-:Y:S01]  /*00c0*/  BSSY.RECONVERGENT B0, `(.L_x_18) ;  /* 0x0000034000007945 */ /* 0x000fe20003800200 */
[----:B0-----:R-:W-:-:S04]  /*00d0*/  IABS R2, R3 ;  /* 0x0000000300027213 */ /* 0x001fc80000000000 */
[----:B------:R-:W0:Y:S08]  /*00e0*/  I2F.RP R10, R2 ;  /* 0x00000002000a7306 */ /* 0x000e300000209400 */
[----:B0-----:R-:W0:Y:S02]  /*00f0*/  MUFU.RCP R10, R10 ;  /* 0x0000000a000a7308 */ /* 0x001e240000001000 */
[----:B0-----:R-:W-:-:S06]  /*0100*/  VIADD R16, R10, 0xffffffe ;  /* 0x0ffffffe0a107836 */ /* 0x001fcc0000000000 */
[----:B------:R0:W1:Y:S02]  /*0110*/  F2I.FTZ.U32.TRUNC.NTZ R17, R16 ;  /* 0x0000001000117305 */ /* 0x000064000021f000 */
[----:B0-----:R-:W-:Y:S02]  /*0120*/  IMAD.MOV.U32 R16, RZ, RZ, RZ ;  /* 0x000000ffff107224 */ /* 0x001fe400078e00ff */
[----:B-1----:R-:W-:-:S04]  /*0130*/  IMAD.MOV R19, RZ, RZ, -R17 ;  /* 0x000000ffff137224 */ /* 0x002fc800078e0a11 */
[----:B------:R-:W-:-:S04]  /*0140*/  IMAD R19, R19, R2, RZ ;  /* 0x0000000213137224 */ /* 0x000fc800078e02ff */
[----:B------:R-:W-:-:S06]  /*0150*/  IMAD.HI.U32 R16, R17, R19, R16 ;  /* 0x0000001311107227 */ /* 0x000fcc00078e0010 */
[----:B------:R-:W-:-:S04]  /*0160*/  IMAD.HI.U32 R16, R16, R21, RZ ;  /* 0x0000001510107227 */ /* 0x000fc800078e00ff */
[----:B------:R-:W-:-:S04]  /*0170*/  IMAD.MOV R17, RZ, RZ, -R16 ;  /* 0x000000ffff117224 */ /* 0x000fc800078e0a10 */
[----:B------:R-:W-:-:S05]  /*0180*/  IMAD R17, R2, R17, R21 ;  /* 0x0000001102117224 */ /* 0x000fca00078e0215 */
[----:B------:R-:W-:-:S13]  /*0190*/  ISETP.GT.U32.AND P1, PT, R2, R17, PT ;  /* 0x000000110200720c */ /* 0x000fda0003f24070 */
[-C--:B------:R-:W-:Y:S01]  /*01a0*/  @!P1 IADD3 R17, PT, PT, R17, -R2.reuse, RZ ;  /* 0x8000000211119210 */ /* 0x080fe20007ffe0ff */
[----:B------:R-:W-:Y:S01]  /*01b0*/  @!P1 VIADD R16, R16, 0x1 ;  /* 0x0000000110109836 */ /* 0x000fe20000000000 */
[----:B------:R-:W-:Y:S02]  /*01c0*/  ISETP.NE.AND P1, PT, R3, RZ, PT ;  /* 0x000000ff0300720c */ /* 0x000fe40003f25270 */
[----:B------:R-:W-:Y:S02]  /*01d0*/  ISETP.GE.U32.AND P0, PT, R17, R2, PT ;  /* 0x000000021100720c */ /* 0x000fe40003f06070 */
[----:B------:R-:W-:-:S04]  /*01e0*/  LOP3.LUT R2, R0, R3, RZ, 0x3c, !PT ;  /* 0x0000000300027212 */ /* 0x000fc800078e3cff */
[----:B------:R-:W-:-:S07]  /*01f0*/  ISETP.GE.AND P3, PT, R2, RZ, PT ;  /* 0x000000ff0200720c */ /* 0x000fce0003f66270 */
[----:B------:R-:W-:-:S04]  /*0200*/  @P0 VIADD R16, R16, 0x1 ;  /* 0x0000000110100836 */ /* 0x000fc80000000000 */
[----:B------:R-:W-:-:S04]  /*0210*/  IMAD.MOV.U32 R2, RZ, RZ, R16 ;  /* 0x000000ffff027224 */ /* 0x000fc800078e0010 */
[----:B------:R-:W-:Y:S01]  /*0220*/  @!P3 IMAD.MOV R2, RZ, RZ, -R2 ;  /* 0x000000ffff02b224 */ /* 0x000fe200078e0a02 */
[----:B------:R-:W-:Y:S01]  /*0230*/  @!P1 LOP3.LUT R2, RZ, R3, RZ, 0x33, !PT ;  /* 0x00000003ff029212 */ /* 0x000fe200078e33ff */
[----:B--2---:R-:W-:Y:S02]  /*0240*/  DADD R4, -RZ, |R14| ;  /* 0x00000000ff047229 */ /* 0x004fe4000000050e */
[--C-:B------:R-:W-:Y:S02]  /*0250*/  DADD R6, -RZ, |R12|.reuse ;  /* 0x00000000ff067229 */ /* 0x100fe4000000050c */
[----:B------:R-:W-:-:S08]  /*0260*/  DSETP.GT.AND P2, PT, |R14|, |R12|, PT ;  /* 0x4000000c0e00722a */ /* 0x000fd00003f44200 */
[----:B------:R-:W-:Y:S02]  /*0270*/  FSEL R23, R5, R7, P2 ;  /* 0x0000000705177208 */ /* 0x000fe40001000000 */
[----:B------:R-:W-:Y:S02]  /*0280*/  FSEL R22, R4, R6, P2 ;  /* 0x0000000604167208 */ /* 0x000fe40001000000 */
[----:B------:R-:W0:Y:S04]  /*0290*/  MUFU.RCP64H R9, R23 ;  /* 0x0000001700097308 */ /* 0x000e280000001800 */
[----:B0-----:R-:W-:-:S08]  /*02a0*/  DFMA R10, -R22, R8, 1 ;  /* 0x3ff00000160a742b */ /* 0x001fd00000000108 */
[----:B------:R-:W-:-:S08]  /*02b0*/  DFMA R10, R10, R10, R10 ;  /* 0x0000000a0a0a722b */ /* 0x000fd0000000000a */
[----:B------:R-:W-:-:S08]  /*02c0*/  DFMA R10, R8, R10, R8 ;  /* 0x0000000a080a722b */ /* 0x000fd00000000008 */
[----:B------:R-:W-:-:S08]  /*02d0*/  DFMA R8, -R22, R10, 1 ;  /* 0x3ff000001608742b */ /* 0x000fd0000000010a */
[----:B------:R-:W-:Y:S01]  /*02e0*/  DFMA R10, R10, R8, R10 ;  /* 0x000000080a0a722b */ /* 0x000fe2000000000a */
[----:B------:R-:W-:Y:S02]  /*02f0*/  FSEL R8, R6, R4, P2 ;  /* 0x0000000406087208 */ /* 0x000fe40001000000 */
[----:B------:R-:W-:-:S04]  /*0300*/  FSEL R9, R7, R5, P2 ;  /* 0x0000000507097208 */ /* 0x000fc80001000000 */
[----:B------:R-:W-:Y:S02]  /*0310*/  FSETP.GEU.AND P1, PT, |R9|, 6.5827683646048100446e-37, PT ;  /* 0x036000000900780b */ /* 0x000fe40003f2e200 */
[----:B------:R-:W-:-:S08]  /*0320*/  DMUL R4, R10, R8 ;  /* 0x000000080a047228 */ /* 0x000fd00000000000 */
[----:B------:R-:W-:-:S08]  /*0330*/  DFMA R6, -R22, R4, R8 ;  /* 0x000000041606722b */ /* 0x000fd00000000108 */
[----:B------:R-:W-:-:S10]  /*0340*/  DFMA R4, R10, R6, R4 ;  /* 0x000000060a04722b */ /* 0x000fd40000000004 */
[----:B------:R-:W-:-:S05]  /*0350*/  FFMA R6, RZ, R23, R5 ;  /* 0x00000017ff067223 */ /* 0x000fca0000000005 */
[----:B------:R-:W-:Y:S01]  /*0360*/  FSETP.GT.AND P0, PT, |R6|, 1.469367938527859385e-39, PT ;  /* 0x001000000600780b */ /* 0x000fe20003f04200 */
[----:B------:R-:W-:-:S04]  /*0370*/  IMAD.MOV R6, RZ, RZ, -R2 ;  /* 0x000000ffff067224 */ /* 0x000fc800078e0a02 */
[----:B------:R-:W-:-:S08]  /*0380*/  IMAD R0, R3, R6, R0 ;  /* 0x0000000603007224 */ /* 0x000fd000078e0200 */
[----:B------:R-:W-:Y:S05]  /*0390*/  @P0 BRA P1, `(.L_x_19) ;  /* 0x0000000000180947 */ /* 0x000fea0000800000 */
[----:B------:R-:W-:Y:S01]  /*03a0*/  MOV R7, R8 ;  /* 0x0000000800077202 */ /* 0x000fe20000000f00 */
[----:B------:R-:W-:Y:S01]  /*03b0*/  IMAD.MOV.U32 R6, RZ, RZ, R9 ;  /* 0x000000ffff067224 */ /* 0x000fe200078e0009 */
[----:B------:R-:W-:Y:S01]  /*03c0*/  MOV R3, 0x400 ;  /* 0x0000040000037802 */ /* 0x000fe20000000f00 */
[----:B------:R-:W-:Y:S02]  /*03d0*/  IMAD.MOV.U32 R5, RZ, RZ, R22 ;  /* 0x000000ffff057224 */ /* 0x000fe400078e0016 */
[----:B------:R-:W-:-:S07]  /*03e0*/  IMAD.MOV.U32 R4, RZ, RZ, R23 ;  /* 0x000000ffff047224 */ /* 0x000fce00078e0017 */
[----:B------:R-:W-:Y:S05]  /*03f0*/  CALL.REL.NOINC `($__internal_2_$__cuda_sm20_div_rn_f64_full) ;  /* 0x0000003800e47944 */ /* 0x000fea0003c00000 */
.L_x_19:
[----:B------:R-:W-:Y:S05]  /*0400*/  BSYNC.RECONVERGENT B0 ;  /* 0x0000000000007941 */ /* 0x000fea0003800200 */
.L_x_18:
[----:B------:R-:W0:Y:S01]  /*0410*/  LDC R11, c[0x0][0x380] ;  /* 0x0000e000ff0b7b82 */ /* 0x000e220000000800 */
[----:B------:R-:W-:-:S04]  /*0420*/  IADD3 R3, PT, PT, R2, 0x1, RZ ;  /* 0x0000000102037810 */ /* 0x000fc80007ffe0ff */
[----:B------:R-:W-:Y:S02]  /*0430*/  IABS R24, R3 ;  /* 0x0000000300187213 */ /* 0x000fe40000000000 */
[----:B------:R-:W-:Y:S02]  /*0440*/  ISETP.GE.AND P1, PT, R3, RZ, PT ;  /* 0x000000ff0300720c */ /* 0x000fe40003f26270 */
[----:B0-----:R-:W-:Y:S02]  /*0450*/  IABS R17, R11 ;  /* 0x0000000b00117213 */ /* 0x001fe40000000000 */
[----:B------:R-:W-:Y:S02]  /*0460*/  ISETP.NE.AND P3, PT, R11, RZ, PT ;  /* 0x000000ff0b00720c */ /* 0x000fe40003f65270 */
[----:B------:R-:W0:Y:S08]  /*0470*/  I2F.RP R8, R17 ;  /* 0x0000001100087306 */ /* 0x000e300000209400 */
[----:B0-----:R-:W0:Y:S02]  /*0480*/  MUFU.RCP R8, R8 ;  /* 0x0000000800087308 */ /* 0x001e240000001000 */
[----:B0-----:R-:W-:-:S06]  /*0490*/  VIADD R9, R8, 0xffffffe ;  /* 0x0ffffffe08097836 */ /* 0x001fcc0000000000 */
[----:B------:R0:W1:Y:S02]  /*04a0*/  F2I.FTZ.U32.TRUNC.NTZ R7, R9 ;  /* 0x0000000900077305 */ /* 0x000064000021f000 */
[----:B0-----:R-:W0:Y:S01]  /*04b0*/  LDC.64 R8, c[0x0][0x388] ;  /* 0x0000e200ff087b82 */ /* 0x001e220000000a00 */
[----:B-1----:R-:W-:-:S04]  /*04c0*/  IMAD.MOV R6, RZ, RZ, -R7 ;  /* 0x000000ffff067224 */ /* 0x002fc800078e0a07 */
[----:B------:R-:W-:Y:S02]  /*04d0*/  IMAD R19, R6, R17, RZ ;  /* 0x0000001106137224 */ /* 0x000fe400078e02ff */
[----:B------:R-:W-:-:S04]  /*04e0*/  IMAD.MOV.U32 R6, RZ, RZ, RZ ;  /* 0x000000ffff067224 */ /* 0x000fc800078e00ff */
[----:B------:R-:W-:-:S06]  /*04f0*/  IMAD.HI.U32 R19, R7, R19, R6 ;  /* 0x0000001307137227 */ /* 0x000fcc00078e0006 */
[----:B------:R-:W-:-:S04]  /*0500*/  IMAD.HI.U32 R6, R19, R24, RZ ;  /* 0x0000001813067227 */ /* 0x000fc800078e00ff */
[----:B------:R-:W-:-:S04]  /*0510*/  IMAD.MOV R7, RZ, RZ, -R6 ;  /* 0x000000ffff077224 */ /* 0x000fc800078e0a06 */
[----:B------:R-:W-:-:S05]  /*0520*/  IMAD R24, R17, R7, R24 ;  /* 0x0000000711187224 */ /* 0x000fca00078e0218 */
[----:B------:R-:W-:-:S13]  /*0530*/  ISETP.GT.U32.AND P0, PT, R17, R24, PT ;  /* 0x000000181100720c */ /* 0x000fda0003f04070 */
[----:B------:R-:W-:-:S05]  /*0540*/  @!P0 IMAD.IADD R24, R24, 0x1, -R17 ;  /* 0x0000000118188824 */ /* 0x000fca00078e0a11 */
[----:B------:R-:W-:-:S13]  /*0550*/  ISETP.GT.U32.AND P0, PT, R17, R24, PT ;  /* 0x000000181100720c */ /* 0x000fda0003f04070 */
[----:B------:R-:W-:-:S04]  /*0560*/  @!P0 IMAD.IADD R24, R24, 0x1, -R17 ;  /* 0x0000000118188824 */ /* 0x000fc800078e0a11 */
[----:B------:R-:W-:Y:S01]  /*0570*/  @!P1 IMAD.MOV R24, RZ, RZ, -R24 ;  /* 0x000000ffff189224 */ /* 0x000fe200078e0a18 */
[----:B------:R-:W-:-:S05]  /*0580*/  @!P3 LOP3.LUT R24, RZ, R11, RZ, 0x33, !PT ;  /* 0x0000000bff18b212 */ /* 0x000fca00078e33ff */
[----:B------:R-:W-:-:S04]  /*0590*/  IMAD R3, R24, R11, R0 ;  /* 0x0000000b18037224 */ /* 0x000fc800078e0200 */
[----:B0-----:R-:W-:-:S06]  /*05a0*/  IMAD.WIDE R8, R3, 0x10, R8 ;  /* 0x0000001003087825 */ /* 0x001fcc00078e0208 */
[----:B------:R-:W2:Y:S01]  /*05b0*/  LDG.E.128 R8, desc[UR4][R8.64] ;  /* 0x0000000408087981 */ /* 0x000ea2000c1e1d00 */
[----:B------:R-:W-:Y:S01]  /*05c0*/  DMUL R6, R4, R4 ;  /* 0x0000000404067228 */ /* 0x000fe20000000000 */
[----:B------:R-:W-:Y:S01]  /*05d0*/  MOV R16, 0xdbb65b49 ;  /* 0xdbb65b4900107802 */ /* 0x000fe20000000f00 */
[----:B------:R-:W-:Y:S01]  /*05e0*/  IMAD.MOV.U32 R17, RZ, RZ, 0x3f2d3b63 ;  /* 0x3f2d3b63ff117424 */ /* 0x000fe200078e00ff */
[----:B------:R-:W-:Y:S01]  /*05f0*/  UMOV UR6, 0x2a25ff7e ;  /* 0x2a25ff7e00067882 */ /* 0x000fe20000000000 */
[----:B------:R-:W-:Y:S01]  /*0600*/  UMOV UR7, 0x3ef53e1d ;  /* 0x3ef53e1d00077882 */ /* 0x000fe20000000000 */
[----:B------:R-:W-:Y:S01]  /*0610*/  ISETP.GE.AND P3, PT, R13, RZ, PT ;  /* 0x000000ff0d00720c */ /* 0x000fe20003f66270 */
[----:B------:R-:W-:Y:S01]  /*0620*/  DSETP.NEU.AND P4, PT, R22, RZ, PT ;  /* 0x000000ff1600722a */ /* 0x000fe20003f8d000 */
[----:B------:R-:W-:Y:S01]  /*0630*/  BSSY.RECONVERGENT B0, `(.L_x_20) ;  /* 0x000006f000007945 */ /* 0x000fe20003800200 */
[----:B------:R-:W-:Y:S01]  /*0640*/  DFMA R16, R6, -UR6, R16 ;  /* 0x8000000606107c2b */ /* 0x000fe20008000010 */
[----:B------:R-:W-:Y:S01]  /*0650*/  UMOV UR6, 0x8dde082e ;  /* 0x8dde082e00067882 */ /* 0x000fe20000000000 */
[----:B------:R-:W-:Y:S01]  /*0660*/  UMOV UR7, 0x3f531278 ;  /* 0x3f53127800077882 */ /* 0x000fe20000000000 */
[----:B------:R-:W-:-:S05]  /*0670*/  @P2 PLOP3.LUT P0, PT, P3, PT, PT, 0x80, 0x8 ;  /* 0x000000000008281c */ /* 0x000fca0001f0f070 */
[----:B------:R-:W-:Y:S01]  /*0680*/  DFMA R16, R6, R16, -UR6 ;  /* 0x8000000606107e2b */ /* 0x000fe20008000010 */
[----:B------:R-:W-:Y:S01]  /*0690*/  UMOV UR6, 0xc8249315 ;  /* 0xc824931500067882 */ /* 0x000fe20000000000 */
[----:B------:R-:W-:Y:S02]  /*06a0*/  UMOV UR7, 0x3f6f9690 ;  /* 0x3f6f969000077882 */ /* 0x000fe40000000000 */
[----:B------:R-:W-:-:S04]  /*06b0*/  @P4 IMAD.MOV.U32 R3, RZ, RZ, 0x7f3321d2 ;  /* 0x7f3321d2ff034424 */ /* 0x000fc800078e00ff */
[----:B------:R-:W-:Y:S01]  /*06c0*/  DFMA R16, R6, R16, UR6 ;  /* 0x0000000606107e2b */ /* 0x000fe20008000010 */
[----:B------:R-:W-:Y:S01]  /*06d0*/  UMOV UR6, 0xabc7cf0d ;  /* 0xabc7cf0d00067882 */ /* 0x000fe20000000000 */
[----:B------:R-:W-:-:S06]  /*06e0*/  UMOV UR7, 0x3f82cf5a ;  /* 0x3f82cf5a00077882 */ /* 0x000fcc0000000000 */
[----:B------:R-:W-:Y:S01]  /*06f0*/  DFMA R16, R6, R16, -UR6 ;  /* 0x8000000606107e2b */ /* 0x000fe20008000010 */
[----:B------:R-:W-:Y:S01]  /*0700*/  UMOV UR6, 0xb2a3bfde ;  /* 0xb2a3bfde00067882 */ /* 0x000fe20000000000 */
[----:B------:R-:W-:-:S06]  /*0710*/  UMOV UR7, 0x3f9162b0 ;  /* 0x3f9162b000077882 */ /* 0x000fcc0000000000 */
        /* <DEDUP_REMOVED lines=32> */
[----:B------:R-:W-:Y:S01]  /*0920*/  UMOV UR7, 0x3fc24924 ;  /* 0x3fc2492400077882 */ /* 0x000fe20000000000 */
[----:B------:R-:W-:-:S05]  /*0930*/  IMAD.MOV.U32 R26, RZ, RZ, 0x1 ;  /* 0x00000001ff1a7424 */ /* 0x000fca00078e00ff */
[----:B------:R-:W-:Y:S01]  /*0940*/  DFMA R28, R6, R28, -UR6 ;  /* 0x80000006061c7e2b */ /* 0x000fe2000800001c */
[----:B------:R-:W-:Y:S01]  /*0950*/  UMOV UR6, 0x999840d2 ;  /* 0x999840d200067882 */ /* 0x000fe20000000000 */
[----:B------:R-:W-:-:S06]  /*0960*/  UMOV UR7, 0x3fc99999 ;  /* 0x3fc9999900077882 */ /* 0x000fcc0000000000 */
[----:B------:R-:W-:Y:S01]  /*0970*/  DFMA R28, R6, R28, UR6 ;  /* 0x00000006061c7e2b */ /* 0x000fe2000800001c */
[----:B------:R-:W-:Y:S01]  /*0980*/  UMOV UR6, 0x5555544c ;  /* 0x5555544c00067882 */ /* 0x000fe20000000000 */
[----:B------:R-:W-:-:S06]  /*0990*/  UMOV UR7, 0x3fd55555 ;  /* 0x3fd5555500077882 */ /* 0x000fcc0000000000 */
[----:B------:R-:W-:-:S08]  /*09a0*/  DFMA R28, R6, R28, -UR6 ;  /* 0x80000006061c7e2b */ /* 0x000fd0000800001c */
[----:B------:R-:W-:-:S08]  /*09b0*/  DMUL R28, R6, R28 ;  /* 0x0000001c061c7228 */ /* 0x000fd00000000000 */
[----:B------:R-:W-:Y:S01]  /*09c0*/  DFMA R4, R28, R4, R4 ;  /* 0x000000041c04722b */ /* 0x000fe20000000004 */
[----:B------:R-:W-:Y:S02]  /*09d0*/  @!P2 IMAD.MOV.U32 R28, RZ, RZ, 0x54442d18 ;  /* 0x54442d18ff1ca424 */ /* 0x000fe400078e00ff */
[----:B------:R-:W-:Y:S01]  /*09e0*/  @!P2 IMAD.MOV.U32 R29, RZ, RZ, 0x400921fb ;  /* 0x400921fbff1da424 */ /* 0x000fe200078e00ff */
[----:B--2---:R-:W-:Y:S02]  /*09f0*/  DADD R18, -RZ, |R10| ;  /* 0x00000000ff127229 */ /* 0x004fe4000000050a */
[--C-:B------:R-:W-:Y:S02]  /*0a00*/  DADD R16, -RZ, |R8|.reuse ;  /* 0x00000000ff107229 */ /* 0x100fe40000000508 */
[----:B------:R-:W-:-:S08]  /*0a10*/  DSETP.GT.AND P1, PT, |R10|, |R8|, PT ;  /* 0x400000080a00722a */ /* 0x000fd00003f24200 */
[----:B------:R-:W-:Y:S02]  /*0a20*/  FSEL R21, R19, R17, P1 ;  /* 0x0000001113157208 */ /* 0x000fe40000800000 */
[----:B------:R-:W-:Y:S02]  /*0a30*/  FSEL R20, R18, R16, P1 ;  /* 0x0000001012147208 */ /* 0x000fe40000800000 */
[----:B------:R-:W0:Y:S01]  /*0a40*/  MUFU.RCP64H R27, R21 ;  /* 0x00000015001b7308 */ /* 0x000e220000001800 */
[----:B------:R-:W-:Y:S02]  /*0a50*/  FSEL R16, R16, R18, P1 ;  /* 0x0000001210107208 */ /* 0x000fe40000800000 */
[----:B------:R-:W-:Y:S01]  /*0a60*/  FSEL R17, R17, R19, P1 ;  /* 0x0000001311117208 */ /* 0x000fe20000800000 */
[----:B0-----:R-:W-:-:S08]  /*0a70*/  DFMA R30, -R20, R26, 1 ;  /* 0x3ff00000141e742b */ /* 0x001fd0000000011a */
[----:B------:R-:W-:-:S08]  /*0a80*/  DFMA R30, R30, R30, R30 ;  /* 0x0000001e1e1e722b */ /* 0x000fd0000000001e */
[----:B------:R-:W-:Y:S02]  /*0a90*/  DFMA R30, R26, R30, R26 ;  /* 0x0000001e1a1e722b */ /* 0x000fe4000000001a */
[----:B------:R-:W-:-:S06]  /*0aa0*/  @P2 DADD R26, -RZ, -R4 ;  /* 0x00000000ff1a2229 */ /* 0x000fcc0000000904 */
[----:B------:R-:W-:-:S04]  /*0ab0*/  DFMA R6, -R20, R30, 1 ;  /* 0x3ff000001406742b */ /* 0x000fc8000000011e */
[----:B------:R-:W-:Y:S02]  /*0ac0*/  @P2 FSEL R22, R4, R26, !P0 ;  /* 0x0000001a04162208 */ /* 0x000fe40004000000 */
[----:B------:R-:W-:Y:S01]  /*0ad0*/  @P2 FSEL R23, R5, R27, !P0 ;  /* 0x0000001b05172208 */ /* 0x000fe20004000000 */
[----:B------:R-:W-:Y:S01]  /*0ae0*/  @!P2 DADD R26, -R4, R28 ;  /* 0x00000000041aa229 */ /* 0x000fe2000000011c */
[----:B------:R-:W-:Y:S01]  /*0af0*/  @!P2 PLOP3.LUT P0, PT, P3, PT, PT, 0x80, 0x8 ;  /* 0x000000000008a81c */ /* 0x000fe20001f0f070 */
[----:B------:R-:W-:Y:S01]  /*0b00*/  DFMA R6, R30, R6, R30 ;  /* 0x000000061e06722b */ /* 0x000fe2000000001e */
[----:B------:R-:W-:Y:S01]  /*0b10*/  FSETP.GEU.AND P3, PT, |R17|, 6.5827683646048100446e-37, PT ;  /* 0x036000001100780b */ /* 0x000fe20003f6e200 */
[----:B------:R-:W-:Y:S01]  /*0b20*/  @P2 IMAD.MOV.U32 R30, RZ, RZ, 0x54442d18 ;  /* 0x54442d18ff1e2424 */ /* 0x000fe200078e00ff */
[----:B------:R-:W-:Y:S02]  /*0b30*/  @P2 MOV R31, 0x3ff921fb ;  /* 0x3ff921fb001f2802 */ /* 0x000fe40000000f00 */
[----:B------:R-:W-:-:S03]  /*0b40*/  @P4 FSEL R3, R3, 3.37028055040000000000e+12, !P0 ;  /* 0x54442d1803034808 */ /* 0x000fc60004000000 */
[----:B------:R-:W-:Y:S02]  /*0b50*/  DMUL R18, R6, R16 ;  /* 0x0000001006127228 */ /* 0x000fe40000000000 */
[----:B------:R-:W-:-:S06]  /*0b60*/  @P2 DADD R22, R22, R30 ;  /* 0x0000000016162229 */ /* 0x000fcc000000001e */
[----:B------:R-:W-:Y:S01]  /*0b70*/  DFMA R28, -R20, R18, R16 ;  /* 0x00000012141c722b */ /* 0x000fe20000000110 */
[----:B------:R-:W-:Y:S02]  /*0b80*/  @!P2 FSEL R22, R26, R4, !P0 ;  /* 0x000000041a16a208 */ /* 0x000fe40004000000 */
[----:B------:R-:W-:Y:S01]  /*0b90*/  @!P2 FSEL R23, R27, R5, !P0 ;  /* 0x000000051b17a208 */ /* 0x000fe20004000000 */
[C-C-:B------:R-:W-:Y:S02]  /*0ba0*/  @P4 DSETP.NEU.AND P2, PT, |R12|.reuse, |R14|.reuse, PT ;  /* 0x4000000e0c00422a */ /* 0x140fe40003f4d200 */
[----:B------:R-:W-:Y:S02]  /*0bb0*/  DADD R12, |R12|, |R14| ;  /* 0x000000000c0c7229 */ /* 0x000fe4000000060e */
[----:B------:R-:W-:Y:S01]  /*0bc0*/  DFMA R4, R6, R28, R18 ;  /* 0x0000001c0604722b */ /* 0x000fe20000000012 */
[----:B------:R-:W-:Y:S01]  /*0bd0*/  @P4 IMAD.MOV.U32 R19, RZ, RZ, 0x4002d97c ;  /* 0x4002d97cff134424 */ /* 0x000fe200078e00ff */
[----:B------:R-:W-:-:S02]  /*0be0*/  @P4 FSEL R3, R3, R22, !P2 ;  /* 0x0000001603034208 */ /* 0x000fc40005000000 */
[----:B------:R-:W-:Y:S02]  /*0bf0*/  @!P4 FSEL R7, RZ, 2.1426990032196044922, P0 ;  /* 0x400921fbff07c808 */ /* 0x000fe40000000000 */
[----:B------:R-:W-:Y:S02]  /*0c00*/  @P4 FSEL R19, R19, 1.8213495016098022461, !P0 ;  /* 0x3fe921fb13134808 */ /* 0x000fe40004000000 */
[----:B------:R-:W-:Y:S02]  /*0c10*/  @!P4 FSEL R6, RZ, 3.37028055040000000000e+12, P0 ;  /* 0x54442d18ff06c808 */ /* 0x000fe40000000000 */
[----:B------:R-:W-:Y:S01]  /*0c20*/  FFMA R14, RZ, R21, R5 ;  /* 0x00000015ff0e7223 */ /* 0x000fe20000000005 */
[----:B------:R-:W-:Y:S01]  /*0c30*/  @P4 FSEL R22, R19, R23, !P2 ;  /* 0x0000001713164208 */ /* 0x000fe20005000000 */
[----:B------:R-:W-:Y:S01]  /*0c40*/  DSETP.NAN.AND P0, PT, R12, R12, PT ;  /* 0x0000000c0c00722a */ /* 0x000fe20003f08000 */
[----:B------:R-:W-:Y:S02]  /*0c50*/  @P4 IMAD.MOV.U32 R6, RZ, RZ, R3 ;  /* 0x000000ffff064224 */ /* 0x000fe400078e0003 */
[----:B------:R-:W-:Y:S01]  /*0c60*/  FSETP.GT.AND P2, PT, |R14|, 1.469367938527859385e-39, PT ;  /* 0x001000000e00780b */ /* 0x000fe20003f44200 */
[----:B------:R-:W-:-:S02]  /*0c70*/  @P4 IMAD.MOV.U32 R7, RZ, RZ, R22 ;  /* 0x000000ffff074224 */ /* 0x000fc400078e0016 */
[----:B------:R-:W-:-:S03]  /*0c80*/  FSEL R22, R12, R6, P0 ;  /* 0x000000060c167208 */ /* 0x000fc60000000000 */
[----:B------:R-:W-:-:S04]  /*0c90*/  LOP3.LUT R15, R7, 0x80000000, R15, 0xb8, !PT ;  /* 0x80000000070f7812 */ /* 0x000fc800078eb80f */
[----:B------:R-:W-:-:S03]  /*0ca0*/  FSEL R23, R13, R15, P0 ;  /* 0x0000000f0d177208 */ /* 0x000fc60000000000 */
[----:B------:R-:W-:Y:S05]  /*0cb0*/  @P2 BRA P3, `(.L_x_21) ;  /* 0x0000000000182947 */ /* 0x000fea0001800000 */
[----:B------:R-:W-:Y:S01]  /*0cc0*/  IMAD.MOV.U32 R7, RZ, RZ, R16 ;  /* 0x000000ffff077224 */ /* 0x000fe200078e0010 */
[----:B------:R-:W-:Y:S01]  /*0cd0*/  MOV R6, R17 ;  /* 0x0000001100067202 */ /* 0x000fe20000000f00 */
[----:B------:R-:W-:Y:S01]  /*0ce0*/  IMAD.MOV.U32 R5, RZ, RZ, R20 ;  /* 0x000000ffff057224 */ /* 0x000fe200078e0014 */
[----:B------:R-:W-:Y:S01]  /*0cf0*/  MOV R3, 0xd20 ;  /* 0x00000d2000037802 */ /* 0x000fe20000000f00 */
[----:B------:R-:W-:-:S07]  /*0d00*/  IMAD.MOV.U32 R4, RZ, RZ, R21 ;  /* 0x000000ffff047224 */ /* 0x000fce00078e0015 */
[----:B------:R-:W-:Y:S05]  /*0d10*/  CALL.REL.NOINC `($__internal_2_$__cuda_sm20_div_rn_f64_full) ;  /* 0x00000030009c7944 */ /* 0x000fea0003c00000 */
.L_x_21:
[----:B------:R-:W-:Y:S05]  /*0d20*/  BSYNC.RECONVERGENT B0 ;  /* 0x0000000000007941 */ /* 0x000fea0003800200 */
.L_x_20:
[----:B------:R-:W0:Y:S01]  /*0d30*/  LDC R15, c[0x0][0x380] ;  /* 0x0000e000ff0f7b82 */ /* 0x000e220000000800 */
[----:B------:R-:W-:-:S05]  /*0d40*/  VIADD R3, R0, 0x1 ;  /* 0x0000000100037836 */ /* 0x000fca0000000000 */
        /* <DEDUP_REMOVED lines=10> */
[----:B------:R-:W-:Y:S01]  /*0df0*/  IMAD R19, R6, R17, RZ ;  /* 0x0000001106137224 */ /* 0x000fe200078e02ff */
[----:B------:R-:W-:-:S05]  /*0e00*/  MOV R6, RZ ;  /* 0x000000ff00067202 */ /* 0x000fca0000000f00 */
        /* <DEDUP_REMOVED lines=14> */
[----:B------:R-:W-:Y:S01]  /*0ef0*/  IMAD.MOV.U32 R16, RZ, RZ, -0x2449a4b7 ;  /* 0xdbb65b49ff107424 */ /* 0x000fe200078e00ff */
[----:B------:R-:W-:Y:S01]  /*0f00*/  MOV R17, 0x3f2d3b63 ;  /* 0x3f2d3b6300117802 */ /* 0x000fe20000000f00 */
        /* <DEDUP_REMOVED lines=8> */
[----:B------:R-:W-:Y:S01]  /*0f90*/  @P1 PLOP3.LUT P0, PT, P3, PT, PT, 0x80, 0x8 ;  /* 0x000000000008181c */ /* 0x000fe20001f0f070 */
[----:B------:R-:W-:Y:S01]  /*0fa0*/  @!P1 IMAD.MOV.U32 R20, RZ, RZ, 0x54442d18 ;  /* 0x54442d18ff149424 */ /* 0x000fe200078e00ff */
[----:B------:R-:W-:-:S03]  /*0fb0*/  @!P1 MOV R21, 0x400921fb ;  /* 0x400921fb00159802 */ /* 0x000fc60000000f00 */
        /* <DEDUP_REMOVED lines=45> */
[----:B------:R-:W-:Y:S01]  /*1290*/  UMOV UR7, 0x3fc99999 ;  /* 0x3fc9999900077882 */ /* 0x000fe20000000000 */
[----:B------:R-:W-:-:S05]  /*12a0*/  IMAD.MOV.U32 R28, RZ, RZ, 0x1 ;  /* 0x00000001ff1c7424 */ /* 0x000fca00078e00ff */
[----:B------:R-:W-:Y:S01]  /*12b0*/  DFMA R30, R6, R30, UR6 ;  /* 0x00000006061e7e2b */ /* 0x000fe2000800001e */
[----:B------:R-:W-:Y:S01]  /*12c0*/  UMOV UR6, 0x5555544c ;  /* 0x5555544c00067882 */ /* 0x000fe20000000000 */
[----:B------:R-:W-:-:S06]  /*12d0*/  UMOV UR7, 0x3fd55555 ;  /* 0x3fd5555500077882 */ /* 0x000fcc0000000000 */
[----:B------:R-:W-:-:S08]  /*12e0*/  DFMA R30, R6, R30, -UR6 ;  /* 0x80000006061e7e2b */ /* 0x000fd0000800001e */
[----:B------:R-:W-:-:S08]  /*12f0*/  DMUL R30, R6, R30 ;  /* 0x0000001e061e7228 */ /* 0x000fd00000000000 */
[----:B------:R-:W-:Y:S01]  /*1300*/  DFMA R4, R30, R4, R4 ;  /* 0x000000041e04722b */ /* 0x000fe20000000004 */
[----:B------:R-:W-:Y:S02]  /*1310*/  @P1 IMAD.MOV.U32 R30, RZ, RZ, 0x54442d18 ;  /* 0x54442d18ff1e1424 */ /* 0x000fe400078e00ff */
[----:B------:R-:W-:-:S05]  /*1320*/  @P1 IMAD.MOV.U32 R31, RZ, RZ, 0x3ff921fb ;  /* 0x3ff921fbff1f1424 */ /* 0x000fca00078e00ff */
[----:B------:R-:W-:Y:S02]  /*1330*/  @!P1 DADD R20, -R4, R20 ;  /* 0x0000000004149229 */ /* 0x000fe40000000114 */
        /* <DEDUP_REMOVED lines=14> */
[----:B------:R-:W-:Y:S02]  /*1420*/  @P1 FSEL R29, R5, R29, !P0 ;  /* 0x0000001d051d1208 */ /* 0x000fe40004000000 */
[----:B------:R-:W-:Y:S01]  /*1430*/  DFMA R6, R32, R6, R32 ;  /* 0x000000062006722b */ /* 0x000fe20000000020 */
[----:B------:R-:W-:Y:S02]  /*1440*/  @!P1 PLOP3.LUT P0, PT, P3, PT, PT, 0x80, 0x8 ;  /* 0x000000000008981c */ /* 0x000fe40001f0f070 */
[----:B------:R-:W-:Y:S01]  /*1450*/  FSETP.GEU.AND P3, PT, |R17|, 6.5827683646048100446e-37, PT ;  /* 0x036000001100780b */ /* 0x000fe20003f6e200 */
[----:B------:R-:W-:Y:S01]  /*1460*/  @P1 DADD R18, R28, R30 ;  /* 0x000000001c121229 */ /* 0x000fe2000000001e */
[----:B------:R-:W-:-:S03]  /*1470*/  @P4 FSEL R3, R3, 3.37028055040000000000e+12, !P0 ;  /* 0x54442d1803034808 */ /* 0x000fc60004000000 */
[----:B------:R-:W-:Y:S02]  /*1480*/  DMUL R28, R6, R16 ;  /* 0x00000010061c7228 */ /* 0x000fe40000000000 */
[----:B------:R-:W-:Y:S02]  /*1490*/  @!P1 FSEL R18, R20, R4, !P0 ;  /* 0x0000000414129208 */ /* 0x000fe40004000000 */
[----:B------:R-:W-:Y:S01]  /*14a0*/  @!P1 FSEL R19, R21, R5, !P0 ;  /* 0x0000000515139208 */ /* 0x000fe20004000000 */
[C-C-:B------:R-:W-:Y:S01]  /*14b0*/  @P4 DSETP.NEU.AND P1, PT, |R8|.reuse, |R10|.reuse, PT ;  /* 0x4000000a0800422a */ /* 0x140fe20003f2d200 */
[----:B------:R-:W-:Y:S01]  /*14c0*/  @!P4 FSEL R21, RZ, 2.1426990032196044922, P0 ;  /* 0x400921fbff15c808 */ /* 0x000fe20000000000 */
[----:B------:R-:W-:Y:S01]  /*14d0*/  DADD R8, |R8|, |R10| ;  /* 0x0000000008087229 */ /* 0x000fe2000000060a */
[----:B------:R-:W-:Y:S01]  /*14e0*/  @!P4 FSEL R20, RZ, 3.37028055040000000000e+12, P0 ;  /* 0x54442d18ff14c808 */ /* 0x000fe20000000000 */
[----:B------:R-:W-:Y:S02]  /*14f0*/  DFMA R30, -R24, R28, R16 ;  /* 0x0000001c181e722b */ /* 0x000fe40000000110 */
[----:B------:R-:W-:-:S05]  /*1500*/  @P4 FSEL R3, R3, R18, !P1 ;  /* 0x0000001203034208 */ /* 0x000fca0004800000 */
[----:B------:R-:W-:Y:S01]  /*1510*/  @P4 IMAD.MOV.U32 R20, RZ, RZ, R3 ;  /* 0x000000ffff144224 */ /* 0x000fe200078e0003 */
[----:B------:R-:W-:Y:S01]  /*1520*/  DFMA R4, R6, R30, R28 ;  /* 0x0000001e0604722b */ /* 0x000fe2000000001c */
[----:B------:R-:W-:-:S05]  /*1530*/  @P4 IMAD.MOV.U32 R7, RZ, RZ, 0x4002d97c ;  /* 0x4002d97cff074424 */ /* 0x000fca00078e00ff */
[----:B------:R-:W-:Y:S01]  /*1540*/  @P4 FSEL R7, R7, 1.8213495016098022461, !P0 ;  /* 0x3fe921fb07074808 */ /* 0x000fe20004000000 */
[----:B------:R-:W-:-:S03]  /*1550*/  DSETP.NAN.AND P0, PT, R8, R8, PT ;  /* 0x000000080800722a */ /* 0x000fc60003f08000 */
[----:B------:R-:W-:Y:S01]  /*1560*/  FFMA R6, RZ, R25, R5 ;  /* 0x00000019ff067223 */ /* 0x000fe20000000005 */
[----:B------:R-:W-:Y:S02]  /*1570*/  @P4 FSEL R18, R7, R19, !P1 ;  /* 0x0000001307124208 */ /* 0x000fe40004800000 */
[----:B------:R-:W-:Y:S02]  /*1580*/  FSEL R20, R8, R20, P0 ;  /* 0x0000001408147208 */ /* 0x000fe40000000000 */
[----:B------:R-:W-:Y:S01]  /*1590*/  FSETP.GT.AND P1, PT, |R6|, 1.469367938527859385e-39, PT ;  /* 0x001000000600780b */ /* 0x000fe20003f24200 */
[----:B------:R-:W-:-:S05]  /*15a0*/  @P4 IMAD.MOV.U32 R21, RZ, RZ, R18 ;  /* 0x000000ffff154224 */ /* 0x000fca00078e0012 */
[----:B------:R-:W-:-:S04]  /*15b0*/  LOP3.LUT R11, R21, 0x80000000, R11, 0xb8, !PT ;  /* 0x80000000150b7812 */ /* 0x000fc800078eb80b */
[----:B------:R-:W-:-:S03]  /*15c0*/  FSEL R21, R9, R11, P0 ;  /* 0x0000000b09157208 */ /* 0x000fc60000000000 */
[----:B------:R-:W-:Y:S05]  /*15d0*/  @P1 BRA P3, `(.L_x_23) ;  /* 0x0000000000181947 */ /* 0x000fea0001800000 */
[----:B------:R-:W-:Y:S01]  /*15e0*/  MOV R7, R16 ;  /* 0x0000001000077202 */ /* 0x000fe20000000f00 */
[----:B------:R-:W-:Y:S01]  /*15f0*/  IMAD.MOV.U32 R6, RZ, RZ, R17 ;  /* 0x000000ffff067224 */ /* 0x000fe200078e0011 */
[----:B------:R-:W-:Y:S01]  /*1600*/  MOV R3, 0x1640 ;  /* 0x0000164000037802 */ /* 0x000fe20000000f00 */
[----:B------:R-:W-:Y:S02]  /*1610*/  IMAD.MOV.U32 R5, RZ, RZ, R24 ;  /* 0x000000ffff057224 */ /* 0x000fe400078e0018 */
[----:B------:R-:W-:-:S07]  /*1620*/  IMAD.MOV.U32 R4, RZ, RZ, R25 ;  /* 0x000000ffff047224 */ /* 0x000fce00078e0019 */
[----:B------:R-:W-:Y:S05]  /*1630*/  CALL.REL.NOINC `($__internal_2_$__cuda_sm20_div_rn_f64_full) ;  /* 0x0000002800547944 */ /* 0x000fea0003c00000 */
.L_x_23:
[----:B------:R-:W-:Y:S05]  /*1640*/  BSYNC.RECONVERGENT B0 ;  /* 0x0000000000007941 */ /* 0x000fea0003800200 */
.L_x_22:
[----:B------:R-:W0:Y:S01]  /*1650*/  LDC.64 R8, c[0x0][0x388] ;  /* 0x0000e200ff087b82 */ /* 0x000e220000000a00 */
[----:B------:R-:W1:Y:S02]  /*1660*/  LDCU UR6, c[0x0][0x380] ;  /* 0x00007000ff0677ac */ /* 0x000e640008000800 */
[----:B-1----:R-:W-:-:S04]  /*1670*/  IMAD R3, R2, UR6, R26 ;  /* 0x0000000602037c24 */ /* 0x002fc8000f8e021a */
[----:B0-----:R-:W-:-:S06]  /*1680*/  IMAD.WIDE R8, R3, 0x10, R8 ;  /* 0x0000001003087825 */ /* 0x001fcc00078e0208 */
[----:B------:R-:W2:Y:S01]  /*1690*/  LDG.E.128 R8, desc[UR4][R8.64] ;  /* 0x0000000408087981 */ /* 0x000ea2000c1e1d00 */
[----:B------:R-:W-:Y:S01]  /*16a0*/  DMUL R6, R4, R4 ;  /* 0x0000000404067228 */ /* 0x000fe20000000000 */
[----:B------:R-:W-:Y:S01]  /*16b0*/  IMAD.MOV.U32 R16, RZ, RZ, -0x2449a4b7 ;  /* 0xdbb65b49ff107424 */ /* 0x000fe200078e00ff */
[----:B------:R-:W-:Y:S01]  /*16c0*/  MOV R17, 0x3f2d3b63 ;  /* 0x3f2d3b6300117802 */ /* 0x000fe20000000f00 */
[----:B------:R-:W-:Y:S01]  /*16d0*/  UMOV UR6, 0x2a25ff7e ;  /* 0x2a25ff7e00067882 */ /* 0x000fe20000000000 */
[----:B------:R-:W-:Y:S01]  /*16e0*/  UMOV UR7, 0x3ef53e1d ;  /* 0x3ef53e1d00077882 */ /* 0x000fe20000000000 */
[----:B------:R-:W-:Y:S01]  /*16f0*/  DSETP.NEU.AND P4, PT, R24, RZ, PT ;  /* 0x000000ff1800722a */ /* 0x000fe20003f8d000 */
[----:B------:R-:W-:Y:S01]  /*1700*/  ISETP.GE.AND P3, PT, R13, RZ, PT ;  /* 0x000000ff0d00720c */ /* 0x000fe20003f66270 */
[----:B------:R-:W-:Y:S01]  /*1710*/  BSSY.RECONVERGENT B0, `(.L_x_24) ;  /* 0x000006f000007945 */ /* 0x000fe20003800200 */
[----:B------:R-:W-:Y:S01]  /*1720*/  DFMA R16, R6, -UR6, R16 ;  /* 0x8000000606107c2b */ /* 0x000fe20008000010 */
[----:B------:R-:W-:Y:S01]  /*1730*/  UMOV UR6, 0x8dde082e ;  /* 0x8dde082e00067882 */ /* 0x000fe20000000000 */
[----:B------:R-:W-:Y:S01]  /*1740*/  UMOV UR7, 0x3f531278 ;  /* 0x3f53127800077882 */ /* 0x000fe20000000000 */
[----:B------:R-:W-:-:S05]  /*1750*/  @P2 PLOP3.LUT P0, PT, P3, PT, PT, 0x80, 0x8 ;  /* 0x000000000008281c */ /* 0x000fca0001f0f070 */
[----:B------:R-:W-:Y:S01]  /*1760*/  DFMA R16, R6, R16, -UR6 ;  /* 0x8000000606107e2b */ /* 0x000fe20008000010 */
[----:B------:R-:W-:Y:S01]  /*1770*/  UMOV UR6, 0xc8249315 ;  /* 0xc824931500067882 */ /* 0x000fe20000000000 */
[----:B------:R-:W-:Y:S01]  /*1780*/  UMOV UR7, 0x3f6f9690 ;  /* 0x3f6f969000077882 */ /* 0x000fe20000000000 */
[----:B------:R-:W-:-:S05]  /*1790*/  @P4 IMAD.MOV.U32 R3, RZ, RZ, 0x7f3321d2 ;  /* 0x7f3321d2ff034424 */ /* 0x000fca00078e00ff */
        /* <DEDUP_REMOVED lines=48> */
[----:B------:R-:W-:Y:S02]  /*1aa0*/  DFMA R6, R6, R4, R4 ;  /* 0x000000040606722b */ /* 0x000fe40000000004 */
        /* <DEDUP_REMOVED lines=8> */
[----:B------:R-:W-:-:S10]  /*1b30*/  @P2 DADD R18, -RZ, -R6 ;  /* 0x00000000ff122229 */ /* 0x000fd40000000906 */
[----:B------:R-:W-:Y:S02]  /*1b40*/  @P2 FSEL R18, R6, R18, !P0 ;  /* 0x0000001206122208 */ /* 0x000fe40004000000 */
[----:B------:R-:W-:Y:S01]  /*1b50*/  @P2 FSEL R19, R7, R19, !P0 ;  /* 0x0000001307132208 */ /* 0x000fe20004000000 */
[----:B0-----:R-:W-:Y:S01]  /*1b60*/  DFMA R32, -R26, R28, 1 ;  /* 0x3ff000001a20742b */ /* 0x001fe2000000011c */
[----:B------:R-:W-:Y:S02]  /*1b70*/  @!P2 PLOP3.LUT P0, PT, P3, PT, PT, 0x80, 0x8 ;  /* 0x000000000008a81c */ /* 0x000fe40001f0f070 */
[----:B------:R-:W-:Y:S02]  /*1b80*/  FSETP.GEU.AND P3, PT, |R17|, 6.5827683646048100446e-37, PT ;  /* 0x036000001100780b */ /* 0x000fe40003f6e200 */
[----:B------:R-:W-:-:S03]  /*1b90*/  @P4 FSEL R3, R3, 3.37028055040000000000e+12, !P0 ;  /* 0x54442d1803034808 */ /* 0x000fc60004000000 */
[----:B------:R-:W-:-:S08]  /*1ba0*/  DFMA R32, R32, R32, R32 ;  /* 0x000000202020722b */ /* 0x000fd00000000020 */
[----:B------:R-:W-:Y:S01]  /*1bb0*/  DFMA R28, R28, R32, R28 ;  /* 0x000000201c1c722b */ /* 0x000fe2000000001c */
[----:B------:R-:W-:Y:S01]  /*1bc0*/  @P2 IMAD.MOV.U32 R32, RZ, RZ, 0x54442d18 ;  /* 0x54442d18ff202424 */ /* 0x000fe200078e00ff */
[----:B------:R-:W-:-:S06]  /*1bd0*/  @P2 MOV R33, 0x3ff921fb ;  /* 0x3ff921fb00212802 */ /* 0x000fcc0000000f00 */
[----:B------:R-:W-:Y:S02]  /*1be0*/  DFMA R30, -R26, R28, 1 ;  /* 0x3ff000001a1e742b */ /* 0x000fe4000000011c */
[----:B------:R-:W-:-:S06]  /*1bf0*/  @P2 DADD R18, R18, R32 ;  /* 0x0000000012122229 */ /* 0x000fcc0000000020 */
[----:B------:R-:W-:Y:S01]  /*1c00*/  DFMA R4, R28, R30, R28 ;  /* 0x0000001e1c04722b */ /* 0x000fe2000000001c */
[----:B------:R-:W-:Y:S02]  /*1c10*/  @!P2 IMAD.MOV.U32 R28, RZ, RZ, 0x54442d18 ;  /* 0x54442d18ff1ca424 */ /* 0x000fe400078e00ff */
[----:B------:R-:W-:-:S05]  /*1c20*/  @!P2 IMAD.MOV.U32 R29, RZ, RZ, 0x400921fb ;  /* 0x400921fbff1da424 */ /* 0x000fca00078e00ff */
[----:B------:R-:W-:Y:S02]  /*1c30*/  DMUL R24, R4, R16 ;  /* 0x0000001004187228 */ /* 0x000fe40000000000 */
[----:B------:R-:W-:-:S06]  /*1c40*/  @!P2 DADD R28, -R6, R28 ;  /* 0x00000000061ca229 */ /* 0x000fcc000000011c */
[----:B------:R-:W-:-:S04]  /*1c50*/  DFMA R30, -R26, R24, R16 ;  /* 0x000000181a1e722b */ /* 0x000fc80000000110 */
[----:B------:R-:W-:Y:S02]  /*1c60*/  @!P2 FSEL R18, R28, R6, !P0 ;  /* 0x000000061c12a208 */ /* 0x000fe40004000000 */
[----:B------:R-:W-:Y:S01]  /*1c70*/  @!P2 FSEL R19, R29, R7, !P0 ;  /* 0x000000071d13a208 */ /* 0x000fe20004000000 */
[----:B------:R-:W-:Y:S01]  /*1c80*/  @P4 DSETP.NEU.AND P2, PT, |R12|, |R14|, PT ;  /* 0x4000000e0c00422a */ /* 0x000fe20003f4d200 */
[----:B------:R-:W-:Y:S01]  /*1c90*/  @!P4 FSEL R7, RZ, 2.1426990032196044922, P0 ;  /* 0x400921fbff07c808 */ /* 0x000fe20000000000 */
[----:B------:R-:W-:Y:S01]  /*1ca0*/  DFMA R4, R4, R30, R24 ;  /* 0x0000001e0404722b */ /* 0x000fe20000000018 */
[----:B------:R-:W-:Y:S01]  /*1cb0*/  @!P4 FSEL R6, RZ, 3.37028055040000000000e+12, P0 ;  /* 0x54442d18ff06c808 */ /* 0x000fe20000000000 */
[----:B------:R-:W-:Y:S01]  /*1cc0*/  @P4 IMAD.MOV.U32 R25, RZ, RZ, 0x4002d97c ;  /* 0x4002d97cff194424 */ /* 0x000fe200078e00ff */
[----:B------:R-:W-:Y:S01]  /*1cd0*/  DADD R12, |R12|, |R14| ;  /* 0x000000000c0c7229 */ /* 0x000fe2000000060e */
[----:B------:R-:W-:-:S03]  /*1ce0*/  @P4 FSEL R3, R3, R18, !P2 ;  /* 0x0000001203034208 */ /* 0x000fc60005000000 */
[----:B------:R-:W-:Y:S02]  /*1cf0*/  @P4 FSEL R25, R25, 1.8213495016098022461, !P0 ;  /* 0x3fe921fb19194808 */ /* 0x000fe40004000000 */
[----:B------:R-:W-:Y:S02]  /*1d00*/  @P4 IMAD.MOV.U32 R6, RZ, RZ, R3 ;  /* 0x000000ffff064224 */ /* 0x000fe400078e0003 */
[----:B------:R-:W-:Y:S01]  /*1d10*/  FFMA R14, RZ, R27, R5 ;  /* 0x0000001bff0e7223 */ /* 0x000fe20000000005 */
[----:B------:R-:W-:Y:S01]  /*1d20*/  @P4 FSEL R18, R25, R19, !P2 ;  /* 0x0000001319124208 */ /* 0x000fe20005000000 */
[----:B------:R-:W-:-:S03]  /*1d30*/  DSETP.NAN.AND P0, PT, R12, R12, PT ;  /* 0x0000000c0c00722a */ /* 0x000fc60003f08000 */
[----:B------:R-:W-:Y:S01]  /*1d40*/  FSETP.GT.AND P2, PT, |R14|, 1.469367938527859385e-39, PT ;  /* 0x001000000e00780b */ /* 0x000fe20003f44200 */
[----:B------:R-:W-:Y:S02]  /*1d50*/  @P4 IMAD.MOV.U32 R7, RZ, RZ, R18 ;  /* 0x000000ffff074224 */ /* 0x000fe400078e0012 */
[----:B------:R-:W-:-:S03]  /*1d60*/  FSEL R12, R12, R6, P0 ;  /* 0x000000060c0c7208 */ /* 0x000fc60000000000 */
        /* <DEDUP_REMOVED lines=9> */
.L_x_25:
[----:B------:R-:W-:Y:S05]  /*1e00*/  BSYNC.RECONVERGENT B0 ;  /* 0x0000000000007941 */ /* 0x000fea0003800200 */
.L_x_24:
[----:B------:R-:W-:Y:S01]  /*1e10*/  DMUL R6, R4, R4 ;  /* 0x0000000404067228 */ /* 0x000fe20000000000 */
[----:B------:R-:W-:Y:S01]  /*1e20*/  IMAD.MOV.U32 R14, RZ, RZ, -0x2449a4b7 ;  /* 0xdbb65b49ff0e7424 */ /* 0x000fe200078e00ff */
[----:B------:R-:W-:Y:S01]  /*1e30*/  MOV R15, 0x3f2d3b63 ;  /* 0x3f2d3b63000f7802 */ /* 0x000fe20000000f00 */
[----:B------:R-:W-:Y:S01]  /*1e40*/  UMOV UR6, 0x2a25ff7e ;  /* 0x2a25ff7e00067882 */ /* 0x000fe20000000000 */
[----:B------:R-:W-:Y:S01]  /*1e50*/  UMOV UR7, 0x3ef53e1d ;  /* 0x3ef53e1d00077882 */ /* 0x000fe20000000000 */
[----:B------:R-:W-:Y:S01]  /*1e60*/  ISETP.GE.AND P2, PT, R9, RZ, PT ;  /* 0x000000ff0900720c */ /* 0x000fe20003f46270 */
[----:B------:R-:W-:Y:S01]  /*1e70*/  DSETP.NEU.AND P3, PT, R26, RZ, PT ;  /* 0x000000ff1a00722a */ /* 0x000fe20003f6d000 */
[----:B------:R-:W-:Y:S01]  /*1e80*/  UMOV UR8, 0x54442d18 ;  /* 0x54442d1800087882 */ /* 0x000fe20000000000 */
[C---:B------:R-:W-:Y:S01]  /*1e90*/  DFMA R14, R6.reuse, -UR6, R14 ;  /* 0x80000006060e7c2b */ /* 0x040fe2000800000e */
[----:B------:R-:W-:Y:S01]  /*1ea0*/  UMOV UR6, 0x8dde082e ;  /* 0x8dde082e00067882 */ /* 0x000fe20000000000 */
[----:B------:R-:W-:Y:S01]  /*1eb0*/  UMOV UR7, 0x3f531278 ;  /* 0x3f53127800077882 */ /* 0x000fe20000000000 */
[----:B------:R-:W-:Y:S01]  /*1ec0*/  @P1 PLOP3.LUT P0, PT, P2, PT, PT, 0x80, 0x8 ;  /* 0x000000000008181c */ /* 0x000fe2000170f070 */
[----:B------:R-:W-:Y:S01]  /*1ed0*/  UMOV UR9, 0x400921fb ;  /* 0x400921fb00097882 */ /* 0x000fe20000000000 */
[----:B------:R-:W-:Y:S01]  /*1ee0*/  @P1 IMAD.MOV.U32 R16, RZ, RZ, 0x54442d18 ;  /* 0x54442d18ff101424 */ /* 0x000fe200078e00ff */
[----:B------:R-:W-:Y:S01]  /*1ef0*/  BSSY.RECONVERGENT B0, `(.L_x_26) ;  /* 0x000006f000007945 */ /* 0x000fe20003800200 */
[----:B------:R-:W-:Y:S01]  /*1f00*/  @P1 IMAD.MOV.U32 R17, RZ, RZ, 0x3ff921fb ;  /* 0x3ff921fbff111424 */ /* 0x000fe200078e00ff */
[----:B------:R-:W-:Y:S01]  /*1f10*/  DFMA R14, R6, R14, -UR6 ;  /* 0x80000006060e7e2b */ /* 0x000fe2000800000e */
[----:B------:R-:W-:Y:S01]  /*1f20*/  UMOV UR6, 0xc8249315 ;  /* 0xc824931500067882 */ /* 0x000fe20000000000 */
[----:B------:R-:W-:-:S02]  /*1f30*/  UMOV UR7, 0x3f6f9690 ;  /* 0x3f6f969000077882 */ /* 0x000fc40000000000 */
        /* <DEDUP_REMOVED lines=48> */
[----:B------:R-:W-:-:S08]  /*2240*/  DFMA R14, R14, R4, R4 ;  /* 0x000000040e0e722b */ /* 0x000fd00000000004 */
[----:B------:R-:W-:Y:S02]  /*2250*/  @P1 DADD R4, -RZ, -R14 ;  /* 0x00000000ff041229 */ /* 0x000fe4000000090e */
[----:B------:R-:W-:-:S08]  /*2260*/  @!P1 DADD R6, -R14, UR8 ;  /* 0x000000080e069e29 */ /* 0x000fd00008000100 */
[----:B------:R-:W-:Y:S02]  /*2270*/  @P1 FSEL R4, R14, R4, !P0 ;  /* 0x000000040e041208 */ /* 0x000fe40004000000 */
[----:B------:R-:W-:Y:S02]  /*2280*/  @P1 FSEL R5, R15, R5, !P0 ;  /* 0x000000050f051208 */ /* 0x000fe40004000000 */
[----:B------:R-:W-:-:S04]  /*2290*/  @!P1 PLOP3.LUT P0, PT, P2, PT, PT, 0x80, 0x8 ;  /* 0x000000000008981c */ /* 0x000fc8000170f070 */
[----:B------:R-:W-:Y:S01]  /*22a0*/  @P1 DADD R4, R4, R16 ;  /* 0x0000000004041229 */ /* 0x000fe20000000010 */
[----:B------:R-:W-:-:S05]  /*22b0*/  @P3 FSEL R3, R3, 3.37028055040000000000e+12, !P0 ;  /* 0x54442d1803033808 */ /* 0x000fca0004000000 */
[----:B------:R-:W-:Y:S01]  /*22c0*/  @!P1 FSEL R5, R7, R15, !P0 ;  /* 0x0000000f07059208 */ /* 0x000fe20004000000 */
[----:B------:R-:W-:Y:S01]  /*22d0*/  @P3 IMAD.MOV.U32 R15, RZ, RZ, 0x4002d97c ;  /* 0x4002d97cff0f3424 */ /* 0x000fe200078e00ff */
[----:B------:R-:W-:Y:S01]  /*22e0*/  @!P1 FSEL R4, R6, R14, !P0 ;  /* 0x0000000e06049208 */ /* 0x000fe20004000000 */
[C-C-:B------:R-:W-:Y:S01]  /*22f0*/  @P3 DSETP.NEU.AND P1, PT, |R8|.reuse, |R10|.reuse, PT ;  /* 0x4000000a0800322a */ /* 0x140fe20003f2d200 */
[----:B------:R-:W-:Y:S01]  /*2300*/  @!P3 FSEL R7, RZ, 2.1426990032196044922, P0 ;  /* 0x400921fbff07b808 */ /* 0x000fe20000000000 */
[----:B------:R-:W-:Y:S01]  /*2310*/  DADD R8, |R8|, |R10| ;  /* 0x0000000008087229 */ /* 0x000fe2000000060a */
[----:B------:R-:W-:Y:S01]  /*2320*/  @P3 FSEL R15, R15, 1.8213495016098022461, !P0 ;  /* 0x3fe921fb0f0f3808 */ /* 0x000fe20004000000 */
[----:B------:R-:W-:Y:S01]  /*2330*/  IMAD.MOV.U32 R10, RZ, RZ, 0x1 ;  /* 0x00000001ff0a7424 */ /* 0x000fe200078e00ff */
[----:B------:R-:W-:Y:S02]  /*2340*/  @!P3 FSEL R6, RZ, 3.37028055040000000000e+12, P0 ;  /* 0x54442d18ff06b808 */ /* 0x000fe40000000000 */
[----:B------:R-:W-:-:S02]  /*2350*/  @P3 FSEL R3, R3, R4, !P1 ;  /* 0x0000000403033208 */ /* 0x000fc40004800000 */
[----:B------:R-:W-:Y:S01]  /*2360*/  @P3 FSEL R4, R15, R5, !P1 ;  /* 0x000000050f043208 */ /* 0x000fe20004800000 */
[----:B------:R-:W-:Y:S01]  /*2370*/  DSETP.NAN.AND P0, PT, R8, R8, PT ;  /* 0x000000080800722a */ /* 0x000fe20003f08000 */
[----:B------:R-:W-:-:S03]  /*2380*/  @P3 MOV R6, R3 ;  /* 0x0000000300063202 */ /* 0x000fc60000000f00 */
[----:B------:R-:W-:Y:S02]  /*2390*/  @P3 IMAD.MOV.U32 R7, RZ, RZ, R4 ;  /* 0x000000ffff073224 */ /* 0x000fe400078e0004 */
[----:B------:R-:W-:Y:S01]  /*23a0*/  FSEL R4, R8, R6, P0 ;  /* 0x0000000608047208 */ /* 0x000fe20000000000 */
[----:B------:R-:W-:Y:S02]  /*23b0*/  IMAD.MOV.U32 R6, RZ, RZ, 0x5cda5e0a ;  /* 0x5cda5e0aff067424 */ /* 0x000fe400078e00ff */
[----:B------:R-:W-:Y:S01]  /*23c0*/  LOP3.LUT R3, R7, 0x80000000, R11, 0xb8, !PT ;  /* 0x8000000007037812 */ /* 0x000fe200078eb80b */
[----:B------:R-:W-:Y:S01]  /*23d0*/  IMAD.MOV.U32 R7, RZ, RZ, 0x4017e048 ;  /* 0x4017e048ff077424 */ /* 0x000fe200078e00ff */
[----:B------:R-:W0:Y:S02]  /*23e0*/  MUFU.RCP64H R11, 5.969024658203125 ;  /* 0x4017e048000b7908 */ /* 0x000e240000001800 */
[----:B------:R-:W-:Y:S01]  /*23f0*/  FSEL R5, R9, R3, P0 ;  /* 0x0000000309057208 */ /* 0x000fe20000000000 */
[----:B------:R-:W-:-:S02]  /*2400*/  DADD R8, -R20, R12 ;  /* 0x0000000014087229 */ /* 0x000fc4000000010c */
[----:B------:R-:W-:-:S03]  /*2410*/  DADD R20, -R22, R20 ;  /* 0x0000000016147229 */ /* 0x000fc60000000114 */
[--C-:B------:R-:W-:Y:S02]  /*2420*/  DADD R12, -R12, R4.reuse ;  /* 0x000000000c0c7229 */ /* 0x100fe40000000104 */
[----:B------:R-:W-:Y:S02]  /*2430*/  DADD R4, R22, -R4 ;  /* 0x0000000016047229 */ /* 0x000fe40000000804 */
[----:B------:R-:W-:Y:S02]  /*2440*/  DSETP.GT.AND P1, PT, R8, UR8, PT ;  /* 0x0000000808007e2a */ /* 0x000fe4000bf24000 */
[----:B------:R-:W-:Y:S02]  /*2450*/  DSETP.GT.AND P0, PT, R20, UR8, PT ;  /* 0x0000000814007e2a */ /* 0x000fe4000bf04000 */
[----:B------:R-:W-:Y:S02]  /*2460*/  DSETP.GT.AND P2, PT, R12, UR8, PT ;  /* 0x000000080c007e2a */ /* 0x000fe4000bf44000 */
[----:B0-----:R-:W-:-:S02]  /*2470*/  DFMA R14, R10, -R6, 1 ;  /* 0x3ff000000a0e742b */ /* 0x001fc40000000806 */
[----:B------:R-:W-:-:S06]  /*2480*/  DSETP.GT.AND P3, PT, R4, UR8, PT ;  /* 0x0000000804007e2a */ /* 0x000fcc000bf64000 */
[----:B------:R-:W-:Y:S01]  /*2490*/  DFMA R14, R14, R14, R14 ;  /* 0x0000000e0e0e722b */ /* 0x000fe2000000000e */
[----:B------:R-:W-:Y:S01]  /*24a0*/  @P1 MOV R16, 0x54442d18 ;  /* 0x54442d1800101802 */ /* 0x000fe20000000f00 */
[----:B------:R-:W-:Y:S02]  /*24b0*/  @P1 IMAD.MOV.U32 R17, RZ, RZ, 0x401921fb ;  /* 0x401921fbff111424 */ /* 0x000fe400078e00ff */
[----:B------:R-:W-:Y:S02]  /*24c0*/  @P2 IMAD.MOV.U32 R18, RZ, RZ, 0x54442d18 ;  /* 0x54442d18ff122424 */ /* 0x000fe400078e00ff */
[----:B------:R-:W-:Y:S02]  /*24d0*/  @P2 IMAD.MOV.U32 R19, RZ, RZ, 0x401921fb ;  /* 0x401921fbff132424 */ /* 0x000fe400078e00ff */
[----:B------:R-:W-:Y:S01]  /*24e0*/  DFMA R14, R10, R14, R10 ;  /* 0x0000000e0a0e722b */ /* 0x000fe2000000000a */
[----:B------:R-:W-:Y:S01]  /*24f0*/  @P3 IMAD.MOV.U32 R22, RZ, RZ, 0x54442d18 ;  /* 0x54442d18ff163424 */ /* 0x000fe200078e00ff */
[----:B------:R-:W-:Y:S01]  /*2500*/  @P3 MOV R23, 0x401921fb ;  /* 0x401921fb00173802 */ /* 0x000fe20000000f00 */
[----:B------:R-:W-:Y:S01]  /*2510*/  @P0 IMAD.MOV.U32 R10, RZ, RZ, 0x54442d18 ;  /* 0x54442d18ff0a0424 */ /* 0x000fe200078e00ff */
[----:B------:R-:W-:Y:S01]  /*2520*/  @P1 DADD R8, R8, -R16 ;  /* 0x0000000008081229 */ /* 0x000fe20000000810 */
[----:B------:R-:W-:Y:S01]  /*2530*/  @P0 IMAD.MOV.U32 R11, RZ, RZ, 0x401921fb ;  /* 0x401921fbff0b0424 */ /* 0x000fe200078e00ff */
[----:B------:R-:W-:-:S02]  /*2540*/  @P2 DADD R12, R12, -R18 ;  /* 0x000000000c0c2229 */ /* 0x000fc40000000812 */
[----:B------:R-:W-:-:S03]  /*2550*/  @P3 DADD R4, R4, -R22 ;  /* 0x0000000004043229 */ /* 0x000fc60000000816 */
[----:B------:R-:W-:Y:S01]  /*2560*/  @P0 DADD R20, R20, -R10 ;  /* 0x0000000014140229 */ /* 0x000fe2000000080a */
[----:B------:R-:W-:Y:S10]  /*2570*/  @P0 BRA `(.L_x_27) ;  /* 0x0000000000180947 */ /* 0x000ff40003800000 */
[----:B------:R-:W-:Y:S01]  /*2580*/  UMOV UR6, 0x54442d18 ;  /* 0x54442d1800067882 */ /* 0x000fe20000000000 */
[----:B------:R-:W-:Y:S02]  /*2590*/  UMOV UR7, 0x400921fb ;  /* 0x400921fb00077882 */ /* 0x000fe40000000000 */
[----:B------:R-:W-:-:S14]  /*25a0*/  DSETP.GEU.AND P0, PT, R20, -UR6, PT ;  /* 0x8000000614007e2a */ /* 0x000fdc000bf0e000 */
[----:B------:R-:W-:Y:S02]  /*25b0*/  @!P0 IMAD.MOV.U32 R10, RZ, RZ, 0x54442d18 ;  /* 0x54442d18ff0a8424 */ /* 0x000fe400078e00ff */
[----:B------:R-:W-:-:S06]  /*25c0*/  @!P0 IMAD.MOV.U32 R11, RZ, RZ, 0x401921fb ;  /* 0x401921fbff0b8424 */ /* 0x000fcc00078e00ff */
[----:B------:R-:W-:-:S11]  /*25d0*/  @!P0 DADD R20, R20, R10 ;  /* 0x0000000014148229 */ /* 0x000fd6000000000a */
.L_x_27:
[----:B------:R-:W-:Y:S05]  /*25e0*/  BSYNC.RECONVERGENT B0 ;  /* 0x0000000000007941 */ /* 0x000fea0003800200 */
.L_x_26:
[----:B------:R-:W-:Y:S04]  /*25f0*/  BSSY.RECONVERGENT B0, `(.L_x_28) ;  /* 0x0000008000007945 */ /* 0x000fe80003800200 */
[----:B------:R-:W-:Y:S05]  /*2600*/  @P1 BRA `(.L_x_29) ;  /* 0x0000000000181947 */ /* 0x000fea0003800000 */
[----:B------:R-:W-:Y:S01]  /*2610*/  UMOV UR6, 0x54442d18 ;  /* 0x54442d1800067882 */ /* 0x000fe20000000000 */
[----:B------:R-:W-:Y:S02]  /*2620*/  UMOV UR7, 0x400921fb ;  /* 0x400921fb00077882 */ /* 0x000fe40000000000 */
[----:B------:R-:W-:-:S14]  /*2630*/  DSETP.GEU.AND P0, PT, R8, -UR6, PT ;  /* 0x8000000608007e2a */ /* 0x000fdc000bf0e000 */
[----:B------:R-:W-:Y:S01]  /*2640*/  @!P0 MOV R10, 0x54442d18 ;  /* 0x54442d18000a8802 */ /* 0x000fe20000000f00 */
[----:B------:R-:W-:-:S06]  /*2650*/  @!P0 IMAD.MOV.U32 R11, RZ, RZ, 0x401921fb ;  /* 0x401921fbff0b8424 */ /* 0x000fcc00078e00ff */
[----:B------:R-:W-:-:S11]  /*2660*/  @!P0 DADD R8, R8, R10 ;  /* 0x0000000008088229 */ /* 0x000fd6000000000a */
.L_x_29:
[----:B------:R-:W-:Y:S05]  /*2670*/  BSYNC.RECONVERGENT B0 ;  /* 0x0000000000007941 */ /* 0x000fea0003800200 */
.L_x_28:
[----:B------:R-:W-:Y:S04]  /*2680*/  BSSY.RECONVERGENT B0, `(.L_x_30) ;  /* 0x0000008000007945 */ /* 0x000fe80003800200 */
[----:B------:R-:W-:Y:S05]  /*2690*/  @P2 BRA `(.L_x_31) ;  /* 0x0000000000182947 */ /* 0x000fea0003800000 */
[----:B------:R-:W-:Y:S01]  /*26a0*/  UMOV UR6, 0x54442d18 ;  /* 0x54442d1800067882 */ /* 0x000fe20000000000 */
[----:B------:R-:W-:Y:S02]  /*26b0*/  UMOV UR7, 0x400921fb ;  /* 0x400921fb00077882 */ /* 0x000fe40000000000 */
[----:B------:R-:W-:-:S14]  /*26c0*/  DSETP.GEU.AND P0, PT, R12, -UR6, PT ;  /* 0x800000060c007e2a */ /* 0x000fdc000bf0e000 */
[----:B------:R-:W-:Y:S02]  /*26d0*/  @!P0 IMAD.MOV.U32 R10, RZ, RZ, 0x54442d18 ;  /* 0x54442d18ff0a8424 */ /* 0x000fe400078e00ff */
[----:B------:R-:W-:-:S06]  /*26e0*/  @!P0 IMAD.MOV.U32 R11, RZ, RZ, 0x401921fb ;  /* 0x401921fbff0b8424 */ /* 0x000fcc00078e00ff */
[----:B------:R-:W-:-:S11]  /*26f0*/  @!P0 DADD R12, R12, R10 ;  /* 0x000000000c0c8229 */ /* 0x000fd6000000000a */
.L_x_31:
[----:B------:R-:W-:Y:S05]  /*2700*/  BSYNC.RECONVERGENT B0 ;  /* 0x0000000000007941 */ /* 0x000fea0003800200 */
.L_x_30:
[----:B------:R-:W-:Y:S04]  /*2710*/  BSSY.RECONVERGENT B0, `(.L_x_32) ;  /* 0x0000008000007945 */ /* 0x000fe80003800200 */
[----:B------:R-:W-:Y:S05]  /*2720*/  @P3 BRA `(.L_x_33) ;  /* 0x0000000000183947 */ /* 0x000fea0003800000 */
[----:B------:R-:W-:Y:S01]  /*2730*/  UMOV UR6, 0x54442d18 ;  /* 0x54442d1800067882 */ /* 0x000fe20000000000 */
[----:B------:R-:W-:Y:S02]  /*2740*/  UMOV UR7, 0x400921fb ;  /* 0x400921fb00077882 */ /* 0x000fe40000000000 */
[----:B------:R-:W-:-:S14]  /*2750*/  DSETP.GEU.AND P0, PT, R4, -UR6, PT ;  /* 0x8000000604007e2a */ /* 0x000fdc000bf0e000 */
[----:B------:R-:W-:Y:S01]  /*2760*/  @!P0 IMAD.MOV.U32 R10, RZ, RZ, 0x54442d18 ;  /* 0x54442d18ff0a8424 */ /* 0x000fe200078e00ff */
[----:B------:R-:W-:-:S06]  /*2770*/  @!P0 MOV R11, 0x401921fb ;  /* 0x401921fb000b8802 */ /* 0x000fcc0000000f00 */
[----:B------:R-:W-:-:S11]  /*2780*/  @!P0 DADD R4, R4, R10 ;  /* 0x0000000004048229 */ /* 0x000fd6000000000a */
.L_x_33:
[----:B------:R-:W-:Y:S05]  /*2790*/  BSYNC.RECONVERGENT B0 ;  /* 0x0000000000007941 */ /* 0x000fea0003800200 */
.L_x_32:
[----:B------:R-:W-:Y:S01]  /*27a0*/  DADD R8, R8, R20 ;  /* 0x0000000008087229 */ /* 0x000fe20000000014 */
[----:B------:R-:W-:Y:S01]  /*27b0*/  BSSY.RECONVERGENT B0, `(.L_x_34) ;  /* 0x0000012000007945 */ /* 0x000fe20003800200 */
[----:B------:R-:W-:-:S06]  /*27c0*/  DFMA R10, R14, -R6, 1 ;  /* 0x3ff000000e0a742b */ /* 0x000fcc0000000806 */
[----:B------:R-:W-:Y:S02]  /*27d0*/  DADD R8, R8, R12 ;  /* 0x0000000008087229 */ /* 0x000fe4000000000c */
[----:B------:R-:W-:-:S06]  /*27e0*/  DFMA R10, R14, R10, R14 ;  /* 0x0000000a0e0a722b */ /* 0x000fcc000000000e */
[----:B------:R-:W-:-:S08]  /*27f0*/  DADD R8, R8, R4 ;  /* 0x0000000008087229 */ /* 0x000fd00000000004 */
[----:B------:R-:W-:Y:S02]  /*2800*/  DMUL R4, R8, R10 ;  /* 0x0000000a08047228 */ /* 0x000fe40000000000 */
[----:B------:R-:W-:-:S06]  /*2810*/  FSETP.GEU.AND P1, PT, |R9|, 6.5827683646048100446e-37, PT ;  /* 0x036000000900780b */ /* 0x000fcc0003f2e200 */
[----:B------:R-:W-:-:S08]  /*2820*/  DFMA R6, R4, -R6, R8 ;  /* 0x800000060406722b */ /* 0x000fd00000000008 */
[----:B------:R-:W-:-:S10]  /*2830*/  DFMA R4, R10, R6, R4 ;  /* 0x000000060a04722b */ /* 0x000fd40000000004 */
[----:B------:R-:W-:-:S05]  /*2840*/  FFMA R3, RZ, 2.3730640411376953125, R5 ;  /* 0x4017e048ff037823 */ /* 0x000fca0000000005 */
[----:B------:R-:W-:-:S13]  /*2850*/  FSETP.GT.AND P0, PT, |R3|, 1.469367938527859385e-39, PT ;  /* 0x001000000300780b */ /* 0x000fda0003f04200 */
[----:B------:R-:W-:Y:S05]  /*2860*/  @P0 BRA P1, `(.L_x_35) ;  /* 0x0000000000180947 */ /* 0x000fea0000800000 */
[----:B------:R-:W-:Y:S01]  /*2870*/  IMAD.MOV.U32 R7, RZ, RZ, R8 ;  /* 0x000000ffff077224 */ /* 0x000fe200078e0008 */
[----:B------:R-:W-:Y:S01]  /*2880*/  MOV R3, 0x28d0 ;  /* 0x000028d000037802 */ /* 0x000fe20000000f00 */
[----:B------:R-:W-:Y:S02]  /*2890*/  IMAD.MOV.U32 R6, RZ, RZ, R9 ;  /* 0x000000ffff067224 */ /* 0x000fe400078e0009 */
[----:B------:R-:W-:Y:S02]  /*28a0*/  IMAD.MOV.U32 R5, RZ, RZ, 0x5cda5e0a ;  /* 0x5cda5e0aff057424 */ /* 0x000fe400078e00ff */
[----:B------:R-:W-:-:S07]  /*28b0*/  IMAD.MOV.U32 R4, RZ, RZ, 0x4017e048 ;  /* 0x4017e048ff047424 */ /* 0x000fce00078e00ff */
[----:B------:R-:W-:Y:S05]  /*28c0*/  CALL.REL.NOINC `($__internal_2_$__cuda_sm20_div_rn_f64_full) ;  /* 0x0000001400b07944 */ /* 0x000fea0003c00000 */
.L_x_35:
[----:B------:R-:W-:Y:S05]  /*28d0*/  BSYNC.RECONVERGENT B0 ;  /* 0x0000000000007941 */ /* 0x000fea0003800200 */
.L_x_34:
[----:B------:R-:W-:Y:S01]  /*28e0*/  MOV R7, 0x3fe00000 ;  /* 0x3fe0000000077802 */ /* 0x000fe20000000f00 */
[----:B------:R-:W-:Y:S01]  /*28f0*/  IMAD.MOV.U32 R6, RZ, RZ, RZ ;  /* 0x000000ffff067224 */ /* 0x000fe200078e00ff */
[----:B------:R-:W-:Y:S02]  /*2900*/  BSSY.RECONVERGENT B0, `(.L_x_36) ;  /* 0x00000b5000007945 */ /* 0x000fe40003800200 */
[----:B------:R-:W-:-:S06]  /*2910*/  LOP3.LUT R7, R7, 0x80000000, R5, 0xb8, !PT ;  /* 0x8000000007077812 */ /* 0x000fcc00078eb805 */
[----:B------:R-:W-:-:S06]  /*2920*/  DADD.RZ R4, R6, R4 ;  /* 0x0000000006047229 */ /* 0x000fcc000000c004 */
[----:B------:R-:W0:Y:S02]  /*2930*/  F2I.F64.TRUNC R3, R4 ;  /* 0x0000000400037311 */ /* 0x000e24000030d100 */
[----:B0-----:R-:W-:-:S13]  /*2940*/  ISETP.GE.AND P0, PT, R3, 0x1, PT ;  /* 0x000000010300780c */ /* 0x001fda0003f06270 */
[----:B------:R-:W-:Y:S05]  /*2950*/  @!P0 BRA `(.L_x_37) ;  /* 0x0000000800bc8947 */ /* 0x000fea0003800000 */
[C---:B------:R-:W-:Y:S01]  /*2960*/  ISETP.GE.U32.AND P0, PT, R3.reuse, 0x8, PT ;  /* 0x000000080300780c */ /* 0x040fe20003f06070 */
[----:B------:R-:W-:Y:S01]  /*2970*/  BSSY.RECONVERGENT B1, `(.L_x_38) ;  /* 0x000004c000017945 */ /* 0x000fe20003800200 */
[----:B------:R-:W-:-:S04]  /*2980*/  LOP3.LUT R22, R3, 0x7, RZ, 0xc0, !PT ;  /* 0x0000000703167812 */ /* 0x000fc800078ec0ff */
[----:B------:R-:W-:-:S07]  /*2990*/  ISETP.NE.AND P1, PT, R22, RZ, PT ;  /* 0x000000ff1600720c */ /* 0x000fce0003f25270 */
[----:B------:R-:W-:Y:S06]  /*29a0*/  @!P0 BRA `(.L_x_39) ;  /* 0x0000000400208947 */ /* 0x000fec0003800000 */
[----:B------:R-:W0:Y:S01]  /*29b0*/  LDC.64 R4, c[0x0][0x390] ;  /* 0x0000e400ff047b82 */ /* 0x000e220000000a00 */
[----:B------:R-:W-:-:S05]  /*29c0*/  LOP3.LUT R10, R3, 0x7ffffff8, RZ, 0xc0, !PT ;  /* 0x7ffffff8030a7812 */ /* 0x000fca00078ec0ff */
[----:B------:R-:W-:Y:S02]  /*29d0*/  IMAD.MOV R10, RZ, RZ, -R10 ;  /* 0x000000ffff0a7224 */ /* 0x000fe400078e0a0a */
[----:B------:R-:W1:Y:S08]  /*29e0*/  LDC.64 R6, c[0x0][0x3a0] ;  /* 0x0000e800ff067b82 */ /* 0x000e700000000a00 */
[----:B------:R-:W2:Y:S02]  /*29f0*/  LDC.64 R8, c[0x0][0x3a8] ;  /* 0x0000ea00ff087b82 */ /* 0x000ea40000000a00 */
.L_x_40:
[----:B---3--:R-:W3:Y:S01]  /*2a00*/  S2R R11, SR_LANEID ;  /* 0x00000000000b7919 */ /* 0x008ee20000000000 */
[----:B------:R-:W-:Y:S02]  /*2a10*/  VOTEU.ANY UR6, UPT, PT ;  /* 0x0000000000067886 */ /* 0x000fe400038e0100 */
[----:B------:R-:W3:Y:S08]  /*2a20*/  FLO.U32 R12, UR6 ;  /* 0x00000006000c7d00 */ /* 0x000ef000080e0000 */
[----:B------:R-:W0:Y:S01]  /*2a30*/  POPC R13, UR6 ;  /* 0x00000006000d7d09 */ /* 0x000e220008000000 */
[----:B---3--:R-:W-:-:S13]  /*2a40*/  ISETP.EQ.U32.AND P0, PT, R12, R11, PT ;  /* 0x0000000b0c00720c */ /* 0x008fda0003f02070 */
[----:B0-----:R-:W3:Y:S01]  /*2a50*/  @P0 ATOMG.E.ADD.STRONG.GPU PT, R19, desc[UR4][R4.64], R13 ;  /* 0x8000000d041309a8 */ /* 0x001ee200081ef104 */
[----:B------:R-:W0:Y:S02]  /*2a60*/  S2R R11, SR_LTMASK ;  /* 0x00000000000b7919 */ /* 0x000e240000003900 */
[----:B0-----:R-:W-:-:S06]  /*2a70*/  LOP3.LUT R11, R11, UR6, RZ, 0xc0, !PT ;  /* 0x000000060b0b7c12 */ /* 0x001fcc000f8ec0ff */
[----:B------:R-:W0:Y:S01]  /*2a80*/  POPC R11, R11 ;  /* 0x0000000b000b7309 */ /* 0x000e220000000000 */
[----:B---3--:R-:W0:Y:S02]  /*2a90*/  SHFL.IDX PT, R14, R19, R12, 0x1f ;  /* 0x00001f0c130e7589 */ /* 0x008e2400000e0000 */
[----:B0-----:R-:W-:-:S04]  /*2aa0*/  IMAD.IADD R17, R14, 0x1, R11 ;  /* 0x000000010e117824 */ /* 0x001fc800078e020b */
[----:B-1----:R-:W-:-:S04]  /*2ab0*/  IMAD.WIDE R14, R17, 0x4, R6 ;  /* 0x00000004110e7825 */ /* 0x002fc800078e0206 */
[----:B--2---:R-:W-:Y:S01]  /*2ac0*/  IMAD.WIDE R16, R17, 0x4, R8 ;  /* 0x0000000411107825 */ /* 0x004fe200078e0208 */
[----:B------:R-:W-:Y:S04]  /*2ad0*/  STG.E desc[UR4][R14.64], R2 ;  /* 0x000000020e007986 */ /* 0x000fe8000c101904 */
[----:B------:R-:W-:Y:S04]  /*2ae0*/  STG.E desc[UR4][R16.64], R0 ;  /* 0x0000000010007986 */ /* 0x000fe8000c101904 */
[----:B------:R-:W2:Y:S04]  /*2af0*/  @P0 ATOMG.E.ADD.STRONG.GPU PT, R25, desc[UR4][R4.64], R13 ;  /* 0x8000000d041909a8 */ /* 0x000ea800081ef104 */
[----:B--2---:R-:W0:Y:S02]  /*2b00*/  SHFL.IDX PT, R18, R25, R12, 0x1f ;  /* 0x00001f0c19127589 */ /* 0x004e2400000e0000 */
[----:B0-----:R-:W-:-:S04]  /*2b10*/  IMAD.IADD R21, R11, 0x1, R18 ;  /* 0x000000010b157824 */ /* 0x001fc800078e0212 */
[----:B------:R-:W-:-:S04]  /*2b20*/  IMAD.WIDE R18, R21, 0x4, R6 ;  /* 0x0000000415127825 */ /* 0x000fc800078e0206 */
[----:B------:R-:W-:Y:S01]  /*2b30*/  IMAD.WIDE R20, R21, 0x4, R8 ;  /* 0x0000000415147825 */ /* 0x000fe200078e0208 */
[----:B------:R-:W-:Y:S04]  /*2b40*/  STG.E desc[UR4][R18.64], R2 ;  /* 0x0000000212007986 */ /* 0x000fe8000c101904 */
[----:B------:R-:W-:Y:S04]  /*2b50*/  STG.E desc[UR4][R20.64], R0 ;  /* 0x0000000014007986 */ /* 0x000fe8000c101904 */
[----:B------:R-:W2:Y:S04]  /*2b60*/  @P0 ATOMG.E.ADD.STRONG.GPU PT, R27, desc[UR4][R4.64], R13 ;  /* 0x8000000d041b09a8 */ /* 0x000ea800081ef104 */
[----:B--2---:R-:W0:Y:S02]  /*2b70*/  SHFL.IDX PT, R24, R27, R12, 0x1f ;  /* 0x00001f0c1b187589 */ /* 0x004e2400000e0000 */
[----:B0-----:R-:W-:-:S05]  /*2b80*/  IADD3 R23, PT, PT, R11, R24, RZ ;  /* 0x000000180b177210 */ /* 0x001fca0007ffe0ff */
[----:B------:R-:W-:-:S04]  /*2b90*/  IMAD.WIDE R14, R23, 0x4, R6 ;  /* 0x00000004170e7825 */ /* 0x000fc800078e0206 */
[----:B------:R-:W-:Y:S01]  /*2ba0*/  IMAD.WIDE R16, R23, 0x4, R8 ;  /* 0x0000000417107825 */ /* 0x000fe200078e0208 */
        /* <DEDUP_REMOVED lines=30> */
[----:B------:R-:W2:Y:S01]  /*2d90*/  @P0 ATOMG.E.ADD.STRONG.GPU PT, R23, desc[UR4][R4.64], R13 ;  /* 0x8000000d041709a8 */ /* 0x000ea200081ef104 */
[----:B------:R-:W-:-:S05]  /*2da0*/  VIADD R10, R10, 0x8 ;  /* 0x000000080a0a7836 */ /* 0x000fca0000000000 */
[----:B------:R-:W-:Y:S01]  /*2db0*/  ISETP.NE.AND P0, PT, R10, RZ, PT ;  /* 0x000000ff0a00720c */ /* 0x000fe20003f05270 */
[----:B--2---:R-:W0:Y:S02]  /*2dc0*/  SHFL.IDX PT, R24, R23, R12, 0x1f ;  /* 0x00001f0c17187589 */ /* 0x004e2400000e0000 */
[----:B0-----:R-:W-:-:S05]  /*2dd0*/  IADD3 R11, PT, PT, R11, R24, RZ ;  /* 0x000000180b0b7210 */ /* 0x001fca0007ffe0ff */
[----:B------:R-:W-:-:S04]  /*2de0*/  IMAD.WIDE R18, R11, 0x4, R6 ;  /* 0x000000040b127825 */ /* 0x000fc800078e0206 */
[----:B------:R-:W-:Y:S01]  /*2df0*/  IMAD.WIDE R20, R11, 0x4, R8 ;  /* 0x000000040b147825 */ /* 0x000fe200078e0208 */
[----:B------:R3:W-:Y:S04]  /*2e00*/  STG.E desc[UR4][R18.64], R2 ;  /* 0x0000000212007986 */ /* 0x0007e8000c101904 */
[----:B------:R3:W-:Y:S01]  /*2e10*/  STG.E desc[UR4][R20.64], R0 ;  /* 0x0000000014007986 */ /* 0x0007e2000c101904 */
[----:B------:R-:W-:Y:S05]  /*2e20*/  @P0 BRA `(.L_x_40) ;  /* 0xfffffff800f40947 */ /* 0x000fea000383ffff */
.L_x_39:
[----:B------:R-:W-:Y:S05]  /*2e30*/  BSYNC.RECONVERGENT B1 ;  /* 0x0000000000017941 */ /* 0x000fea0003800200 */
.L_x_38:
[----:B------:R-:W-:Y:S05]  /*2e40*/  @!P1 BRA `(.L_x_37) ;  /* 0x0000000400809947 */ /* 0x000fea0003800000 */
[----:B------:R-:W-:Y:S01]  /*2e50*/  ISETP.GE.U32.AND P0, PT, R22, 0x4, PT ;  /* 0x000000041600780c */ /* 0x000fe20003f06070 */
[----:B------:R-:W-:Y:S01]  /*2e60*/  BSSY.RECONVERGENT B1, `(.L_x_41) ;  /* 0x000002b000017945 */ /* 0x000fe20003800200 */
[----:B------:R-:W-:-:S04]  /*2e70*/  LOP3.LUT R23, R3, 0x3, RZ, 0xc0, !PT ;  /* 0x0000000303177812 */ /* 0x000fc800078ec0ff */
[----:B------:R-:W-:-:S07]  /*2e80*/  ISETP.NE.AND P1, PT, R23, RZ, PT ;  /* 0x000000ff1700720c */ /* 0x000fce0003f25270 */
[----:B------:R-:W-:Y:S06]  /*2e90*/  @!P0 BRA `(.L_x_42) ;  /* 0x00000000009c8947 */ /* 0x000fec0003800000 */
[----:B------:R-:W0:Y:S01]  /*2ea0*/  S2R R5, SR_LANEID ;  /* 0x0000000000057919 */ /* 0x000e220000000000 */
[----:B------:R-:W-:Y:S01]  /*2eb0*/  VOTEU.ANY UR6, UPT, PT ;  /* 0x0000000000067886 */ /* 0x000fe200038e0100 */
[----:B------:R-:W1:Y:S01]  /*2ec0*/  LDC.64 R6, c[0x0][0x390] ;  /* 0x0000e400ff067b82 */ /* 0x000e620000000a00 */
[----:B------:R-:W0:Y:S01]  /*2ed0*/  FLO.U32 R10, UR6 ;  /* 0x00000006000a7d00 */ /* 0x000e2200080e0000 */
[----:B---3--:R-:W2:Y:S06]  /*2ee0*/  S2R R20, SR_LTMASK ;  /* 0x0000000000147919 */ /* 0x008eac0000003900 */
[----:B------:R-:W3:Y:S01]  /*2ef0*/  LDC.64 R8, c[0x0][0x3a0] ;  /* 0x0000e800ff087b82 */ /* 0x000ee20000000a00 */
[----:B------:R-:W1:Y:S01]  /*2f00*/  POPC R21, UR6 ;  /* 0x0000000600157d09 */ /* 0x000e620008000000 */
[----:B0-----:R-:W-:-:S06]  /*2f10*/  ISETP.EQ.U32.AND P0, PT, R10, R5, PT ;  /* 0x000000050a00720c */ /* 0x001fcc0003f02070 */
[----:B------:R-:W0:Y:S07]  /*2f20*/  LDC.64 R4, c[0x0][0x3a8] ;  /* 0x0000ea00ff047b82 */ /* 0x000e2e0000000a00 */
[----:B-1----:R-:W4:Y:S01]  /*2f30*/  @P0 ATOMG.E.ADD.STRONG.GPU PT, R11, desc[UR4][R6.64], R21 ;  /* 0x80000015060b09a8 */ /* 0x002f2200081ef104 */
[----:B--2---:R-:W-:-:S06]  /*2f40*/  LOP3.LUT R20, R20, UR6, RZ, 0xc0, !PT ;  /* 0x0000000614147c12 */ /* 0x004fcc000f8ec0ff */
[----:B------:R-:W1:Y:S01]  /*2f50*/  POPC R20, R20 ;  /* 0x0000001400147309 */ /* 0x000e620000000000 */
[----:B----4-:R-:W1:Y:S02]  /*2f60*/  SHFL.IDX PT, R11, R11, R10, 0x1f ;  /* 0x00001f0a0b0b7589 */ /* 0x010e6400000e0000 */
[----:B-1----:R-:W-:-:S04]  /*2f70*/  IMAD.IADD R15, R11, 0x1, R20 ;  /* 0x000000010b0f7824 */ /* 0x002fc800078e0214 */
[----:B---3--:R-:W-:-:S04]  /*2f80*/  IMAD.WIDE R12, R15, 0x4, R8 ;  /* 0x000000040f0c7825 */ /* 0x008fc800078e0208 */
[----:B0-----:R-:W-:Y:S01]  /*2f90*/  IMAD.WIDE R14, R15, 0x4, R4 ;  /* 0x000000040f0e7825 */ /* 0x001fe200078e0204 */
        /* <DEDUP_REMOVED lines=21> */
[----:B------:R0:W-:Y:S04]  /*30f0*/  STG.E desc[UR4][R8.64], R2 ;  /* 0x0000000208007986 */ /* 0x0001e8000c101904 */
[----:B------:R0:W-:Y:S02]  /*3100*/  STG.E desc[UR4][R4.64], R0 ;  /* 0x0000000004007986 */ /* 0x0001e4000c101904 */
.L_x_42:
[----:B------:R-:W-:Y:S05]  /*3110*/  BSYNC.RECONVERGENT B1 ;  /* 0x0000000000017941 */ /* 0x000fea0003800200 */
.L_x_41:
[----:B------:R-:W-:Y:S05]  /*3120*/  @!P1 BRA `(.L_x_37) ;  /* 0x0000000000c89947 */ /* 0x000fea0003800000 */
[----:B------:R-:W-:Y:S01]  /*3130*/  ISETP.NE.AND P0, PT, R23, 0x1, PT ;  /* 0x000000011700780c */ /* 0x000fe20003f05270 */
[----:B------:R-:W-:Y:S01]  /*3140*/  BSSY.RECONVERGENT B1, `(.L_x_43) ;  /* 0x000001d000017945 */ /* 0x000fe20003800200 */
[----:B0-----:R-:W-:-:S04]  /*3150*/  LOP3.LUT R4, R3, 0x1, RZ, 0xc0, !PT ;  /* 0x0000000103047812 */ /* 0x001fc800078ec0ff */
[----:B------:R-:W-:-:S07]  /*3160*/  ISETP.NE.U32.AND P1, PT, R4, 0x1, PT ;  /* 0x000000010400780c */ /* 0x000fce0003f25070 */
[----:B------:R-:W-:Y:S06]  /*3170*/  @!P0 BRA `(.L_x_44) ;  /* 0x0000000000648947 */ /* 0x000fec0003800000 */
[----:B------:R-:W0:Y:S01]  /*3180*/  S2R R5, SR_LANEID ;  /* 0x0000000000057919 */ /* 0x000e220000000000 */
[----:B------:R-:W-:Y:S01]  /*3190*/  VOTEU.ANY UR6, UPT, PT ;  /* 0x0000000000067886 */ /* 0x000fe200038e0100 */
[----:B------:R-:W1:Y:S01]  /*31a0*/  LDC.64 R12, c[0x0][0x390] ;  /* 0x0000e400ff0c7b82 */ /* 0x000e620000000a00 */
[----:B------:R-:W0:Y:S01]  /*31b0*/  FLO.U32 R14, UR6 ;  /* 0x00000006000e7d00 */ /* 0x000e2200080e0000 */
[----:B------:R-:W2:Y:S06]  /*31c0*/  S2R R16, SR_LTMASK ;  /* 0x0000000000107919 */ /* 0x000eac0000003900 */
[----:B------:R-:W4:Y:S01]  /*31d0*/  LDC.64 R8, c[0x0][0x3a0] ;  /* 0x0000e800ff087b82 */ /* 0x000f220000000a00 */
[----:B------:R-:W1:Y:S07]  /*31e0*/  POPC R17, UR6 ;  /* 0x0000000600117d09 */ /* 0x000e6e0008000000 */
[----:B------:R-:W5:Y:S01]  /*31f0*/  LDC.64 R10, c[0x0][0x3a8] ;  /* 0x0000ea00ff0a7b82 */ /* 0x000f620000000a00 */
[----:B0-----:R-:W-:-:S13]  /*3200*/  ISETP.EQ.U32.AND P0, PT, R14, R5, PT ;  /* 0x000000050e00720c */ /* 0x001fda0003f02070 */
[----:B-1----:R-:W3:Y:S01]  /*3210*/  @P0 ATOMG.E.ADD.STRONG.GPU PT, R15, desc[UR4][R12.64], R17 ;  /* 0x800000110c0f09a8 */ /* 0x002ee200081ef104 */
[----:B--2---:R-:W-:-:S06]  /*3220*/  LOP3.LUT R16, R16, UR6, RZ, 0xc0, !PT ;  /* 0x0000000610107c12 */ /* 0x004fcc000f8ec0ff */
[----:B------:R-:W0:Y:S01]  /*3230*/  POPC R16, R16 ;  /* 0x0000001000107309 */ /* 0x000e220000000000 */
[----:B---3--:R-:W0:Y:S02]  /*3240*/  SHFL.IDX PT, R7, R15, R14, 0x1f ;  /* 0x00001f0e0f077589 */ /* 0x008e2400000e0000 */
[----:B0-----:R-:W-:-:S04]  /*3250*/  IMAD.IADD R7, R7, 0x1, R16 ;  /* 0x0000000107077824 */ /* 0x001fc800078e0210 */
[----:B----4-:R-:W-:-:S04]  /*3260*/  IMAD.WIDE R4, R7, 0x4, R8 ;  /* 0x0000000407047825 */ /* 0x010fc800078e0208 */
[----:B-----5:R-:W-:Y:S01]  /*3270*/  IMAD.WIDE R6, R7, 0x4, R10 ;  /* 0x0000000407067825 */ /* 0x020fe200078e020a */
[----:B------:R-:W-:Y:S04]  /*3280*/  STG.E desc[UR4][R4.64], R2 ;  /* 0x0000000204007986 */ /* 0x000fe8000c101904 */
[----:B------:R-:W-:Y:S04]  /*3290*/  STG.E desc[UR4][R6.64], R0 ;  /* 0x0000000006007986 */ /* 0x000fe8000c101904 */
[----:B------:R-:W2:Y:S04]  /*32a0*/  @P0 ATOMG.E.ADD.STRONG.GPU PT, R13, desc[UR4][R12.64], R17 ;  /* 0x800000110c0d09a8 */ /* 0x000ea800081ef104 */
[----:B--2---:R-:W0:Y:S02]  /*32b0*/  SHFL.IDX PT, R15, R13, R14, 0x1f ;  /* 0x00001f0e0d0f7589 */ /* 0x004e2400000e0000 */
[----:B0-----:R-:W-:-:S04]  /*32c0*/  IMAD.IADD R15, R16, 0x1, R15 ;  /* 0x00000001100f7824 */ /* 0x001fc800078e020f */
[----:B------:R-:W-:-:S04]  /*32d0*/  IMAD.WIDE R8, R15, 0x4, R8 ;  /* 0x000000040f087825 */ /* 0x000fc800078e0208 */
[----:B------:R-:W-:Y:S01]  /*32e0*/  IMAD.WIDE R10, R15, 0x4, R10 ;  /* 0x000000040f0a7825 */ /* 0x000fe200078e020a */
[----:B------:R0:W-:Y:S04]  /*32f0*/  STG.E desc[UR4][R8.64], R2 ;  /* 0x0000000208007986 */ /* 0x0001e8000c101904 */
[----:B------:R0:W-:Y:S02]  /*3300*/  STG.E desc[UR4][R10.64], R0 ;  /* 0x000000000a007986 */ /* 0x0001e4000c101904 */
.L_x_44:
[----:B------:R-:W-:Y:S05]  /*3310*/  BSYNC.RECONVERGENT B1 ;  /* 0x0000000000017941 */ /* 0x000fea0003800200 */
.L_x_43:
[----:B------:R-:W-:Y:S05]  /*3320*/  @P1 BRA `(.L_x_37) ;  /* 0x0000000000481947 */ /* 0x000fea0003800000 */
[----:B------:R-:W1:Y:S01]  /*3330*/  S2R R5, SR_LANEID ;  /* 0x0000000000057919 */ /* 0x000e620000000000 */
[----:B------:R-:W-:Y:S01]  /*3340*/  VOTEU.ANY UR6, UPT, PT ;  /* 0x0000000000067886 */ /* 0x000fe200038e0100 */
[----:B0-----:R-:W0:Y:S01]  /*3350*/  LDC.64 R8, c[0x0][0x390] ;  /* 0x0000e400ff087b82 */ /* 0x001e220000000a00 */
[----:B------:R-:W1:Y:S01]  /*3360*/  FLO.U32 R10, UR6 ;  /* 0x00000006000a7d00 */ /* 0x000e6200080e0000 */
[----:B------:R-:W2:Y:S06]  /*3370*/  S2R R12, SR_LTMASK ;  /* 0x00000000000c7919 */ /* 0x000eac0000003900 */
[----:B------:R-:W4:Y:S01]  /*3380*/  LDC.64 R6, c[0x0][0x3a8] ;  /* 0x0000ea00ff067b82 */ /* 0x000f220000000a00 */
[----:B------:R-:W0:Y:S01]  /*3390*/  POPC R13, UR6 ;  /* 0x00000006000d7d09 */ /* 0x000e220008000000 */
[----:B-1----:R-:W-:-:S06]  /*33a0*/  ISETP.EQ.U32.AND P0, PT, R10, R5, PT ;  /* 0x000000050a00720c */ /* 0x002fcc0003f02070 */
[----:B------:R-:W1:Y:S07]  /*33b0*/  LDC.64 R4, c[0x0][0x3a0] ;  /* 0x0000e800ff047b82 */ /* 0x000e6e0000000a00 */
[----:B0-----:R-:W5:Y:S01]  /*33c0*/  @P0 ATOMG.E.ADD.STRONG.GPU PT, R9, desc[UR4][R8.64], R13 ;  /* 0x8000000d080909a8 */ /* 0x001f6200081ef104 */
[----:B--2---:R-:W-:-:S06]  /*33d0*/  LOP3.LUT R12, R12, UR6, RZ, 0xc0, !PT ;  /* 0x000000060c0c7c12 */ /* 0x004fcc000f8ec0ff */
[----:B------:R-:W0:Y:S01]  /*33e0*/  POPC R12, R12 ;  /* 0x0000000c000c7309 */ /* 0x000e220000000000 */
[----:B-----5:R-:W0:Y:S02]  /*33f0*/  SHFL.IDX PT, R11, R9, R10, 0x1f ;  /* 0x00001f0a090b7589 */ /* 0x020e2400000e0000 */
[----:B0-----:R-:W-:-:S04]  /*3400*/  IMAD.IADD R11, R11, 0x1, R12 ;  /* 0x000000010b0b7824 */ /* 0x001fc800078e020c */
[----:B-1----:R-:W-:-:S04]  /*3410*/  IMAD.WIDE R4, R11, 0x4, R4 ;  /* 0x000000040b047825 */ /* 0x002fc800078e0204 */
[----:B----4-:R-:W-:Y:S01]  /*3420*/  IMAD.WIDE R6, R11, 0x4, R6 ;  /* 0x000000040b067825 */ /* 0x010fe200078e0206 */
[----:B------:R1:W-:Y:S04]  /*3430*/  STG.E desc[UR4][R4.64], R2 ;  /* 0x0000000204007986 */ /* 0x0003e8000c101904 */
[----:B------:R1:W-:Y:S02]  /*3440*/  STG.E desc[UR4][R6.64], R0 ;  /* 0x0000000006007986 */ /* 0x0003e4000c101904 */
.L_x_37:
[----:B------:R-:W-:Y:S05]  /*3450*/  BSYNC.RECONVERGENT B0 ;  /* 0x0000000000007941 */ /* 0x000fea0003800200 */
.L_x_36:
[----:B------:R-:W-:-:S13]  /*3460*/  ISETP.GT.AND P0, PT, R3, -0x1, PT ;  /* 0xffffffff0300780c */ /* 0x000fda0003f04270 */
[----:B------:R-:W-:Y:S05]  /*3470*/  @P0 EXIT ;  /* 0x000000000000094d */ /* 0x000fea0003800000 */
[----:B------:R-:W-:Y:S01]  /*3480*/  ISETP.GT.U32.AND P0, PT, R3, -0x8, PT ;  /* 0xfffffff80300780c */ /* 0x000fe20003f04070 */
[----:B01----:R-:W-:Y:S01]  /*3490*/  IMAD.MOV R4, RZ, RZ, -R3 ;  /* 0x000000ffff047224 */ /* 0x003fe200078e0a03 */
[----:B------:R-:W-:Y:S04]  /*34a0*/  BSSY.RECONVERGENT B0, `(.L_x_45) ;  /* 0x000004c000007945 */ /* 0x000fe80003800200 */
[----:B------:R-:W-:-:S04]  /*34b0*/  LOP3.LUT R22, R4, 0x7, RZ, 0xc0, !PT ;  /* 0x0000000704167812 */ /* 0x000fc800078ec0ff */
[----:B------:R-:W-:-:S03]  /*34c0*/  ISETP.NE.AND P1, PT, R22, RZ, PT ;  /* 0x000000ff1600720c */ /* 0x000fc60003f25270 */
[----:B------:R-:W-:Y:S10]  /*34d0*/  @P0 BRA `(.L_x_46) ;  /* 0x0000000400200947 */ /* 0x000ff40003800000 */
[----:B------:R-:W0:Y:S01]  /*34e0*/  LDC.64 R6, c[0x0][0x398] ;  /* 0x0000e600ff067b82 */ /* 0x000e220000000a00 */
[----:B------:R-:W-:-:S04]  /*34f0*/  LOP3.LUT R3, R4, 0x7ffffff8, RZ, 0xc0, !PT ;  /* 0x7ffffff804037812 */ /* 0x000fc800078ec0ff */
[----:B------:R-:W-:-:S03]  /*3500*/  IADD3 R3, PT, PT, -R3, RZ, RZ ;  /* 0x000000ff03037210 */ /* 0x000fc60007ffe1ff */
[----:B------:R-:W1:Y:S08]  /*3510*/  LDC.64 R8, c[0x0][0x3b0] ;  /* 0x0000ec00ff087b82 */ /* 0x000e700000000a00 */
[----:B------:R-:W2:Y:S02]  /*3520*/  LDC.64 R10, c[0x0][0x3b8] ;  /* 0x0000ee00ff0a7b82 */ /* 0x000ea40000000a00 */
.L_x_47:
[----:B----4-:R-:W4:Y:S01]  /*3530*/  S2R R5, SR_LANEID ;  /* 0x0000000000057919 */ /* 0x010f220000000000 */
[----:B------:R-:W-:Y:S02]  /*3540*/  VOTEU.ANY UR6, UPT, PT ;  /* 0x0000000000067886 */ /* 0x000fe400038e0100 */
[----:B------:R-:W4:Y:S08]  /*3550*/  FLO.U32 R12, UR6 ;  /* 0x00000006000c7d00 */ /* 0x000f3000080e0000 */
[----:B------:R-:W0:Y:S01]  /*3560*/  POPC R13, UR6 ;  /* 0x00000006000d7d09 */ /* 0x000e220008000000 */
[----:B----4-:R-:W-:-:S13]  /*3570*/  ISETP.EQ.U32.AND P0, PT, R12, R5, PT ;  /* 0x000000050c00720c */ /* 0x010fda0003f02070 */
[----:B0--3--:R-:W3:Y:S01]  /*3580*/  @P0 ATOMG.E.ADD.STRONG.GPU PT, R19, desc[UR4][R6.64], R13 ;  /* 0x8000000d061309a8 */ /* 0x009ee200081ef104 */
        /* <DEDUP_REMOVED lines=55> */
[----:B0-----:R-:W-:-:S04]  /*3900*/  IMAD.IADD R5, R5, 0x1, R24 ;  /* 0x0000000105057824 */ /* 0x001fc800078e0218 */
[----:B------:R-:W-:-:S04]  /*3910*/  IMAD.WIDE R18, R5, 0x4, R8 ;  /* 0x0000000405127825 */ /* 0x000fc800078e0208 */
[----:B------:R-:W-:Y:S01]  /*3920*/  IMAD.WIDE R20, R5, 0x4, R10 ;  /* 0x0000000405147825 */ /* 0x000fe200078e020a */
[----:B------:R4:W-:Y:S04]  /*3930*/  STG.E desc[UR4][R18.64], R2 ;  /* 0x0000000212007986 */ /* 0x0009e8000c101904 */
[----:B------:R4:W-:Y:S01]  /*3940*/  STG.E desc[UR4][R20.64], R0 ;  /* 0x0000000014007986 */ /* 0x0009e2000c101904 */
[----:B------:R-:W-:Y:S05]  /*3950*/  @P0 BRA `(.L_x_47) ;  /* 0xfffffff800f40947 */ /* 0x000fea000383ffff */
.L_x_46:
[----:B------:R-:W-:Y:S05]  /*3960*/  BSYNC.RECONVERGENT B0 ;  /* 0x0000000000007941 */ /* 0x000fea0003800200 */
.L_x_45:
[----:B------:R-:W-:Y:S05]  /*3970*/  @!P1 EXIT ;  /* 0x000000000000994d */ /* 0x000fea0003800000 */
[----:B------:R-:W-:Y:S01]  /*3980*/  ISETP.GE.U32.AND P0, PT, R22, 0x4, PT ;  /* 0x000000041600780c */ /* 0x000fe20003f06070 */
[----:B------:R-:W-:Y:S01]  /*3990*/  BSSY.RECONVERGENT B0, `(.L_x_48) ;  /* 0x000002b000007945 */ /* 0x000fe20003800200 */
[----:B---34-:R-:W-:-:S04]  /*39a0*/  LOP3.LUT R20, R4, 0x3, RZ, 0xc0, !PT ;  /* 0x0000000304147812 */ /* 0x018fc800078ec0ff */
[----:B------:R-:W-:-:S07]  /*39b0*/  ISETP.NE.AND P1, PT, R20, RZ, PT ;  /* 0x000000ff1400720c */ /* 0x000fce0003f25270 */
[----:B------:R-:W-:Y:S06]  /*39c0*/  @!P0 BRA `(.L_x_49) ;  /* 0x00000000009c8947 */ /* 0x000fec0003800000 */
[----:B------:R-:W0:Y:S01]  /*39d0*/  S2R R6, SR_LANEID ;  /* 0x0000000000067919 */ /* 0x000e220000000000 */
[----:B------:R-:W-:Y:S01]  /*39e0*/  VOTEU.ANY UR6, UPT, PT ;  /* 0x0000000000067886 */ /* 0x000fe200038e0100 */
[----:B------:R-:W1:Y:S01]  /*39f0*/  LDC.64 R8, c[0x0][0x398] ;  /* 0x0000e600ff087b82 */ /* 0x000e620000000a00 */
[----:B------:R-:W0:Y:S01]  /*3a00*/  FLO.U32 R3, UR6 ;  /* 0x0000000600037d00 */ /* 0x000e2200080e0000 */
[----:B------:R-:W2:Y:S06]  /*3a10*/  S2R R5, SR_LTMASK ;  /* 0x0000000000057919 */ /* 0x000eac0000003900 */
[----:B------:R-:W3:Y:S01]  /*3a20*/  LDC.64 R10, c[0x0][0x3b0] ;  /* 0x0000ec00ff0a7b82 */ /* 0x000ee20000000a00 */
[----:B------:R-:W1:Y:S01]  /*3a30*/  POPC R21, UR6 ;  /* 0x0000000600157d09 */ /* 0x000e620008000000 */
[----:B0-----:R-:W-:-:S06]  /*3a40*/  ISETP.EQ.U32.AND P0, PT, R3, R6, PT ;  /* 0x000000060300720c */ /* 0x001fcc0003f02070 */
[----:B------:R-:W0:Y:S07]  /*3a50*/  LDC.64 R6, c[0x0][0x3b8] ;  /* 0x0000ee00ff067b82 */ /* 0x000e2e0000000a00 */
[----:B-1----:R-:W4:Y:S01]  /*3a60*/  @P0 ATOMG.E.ADD.STRONG.GPU PT, R16, desc[UR4][R8.64], R21 ;  /* 0x80000015081009a8 */ /* 0x002f2200081ef104 */
[----:B--2---:R-:W-:-:S04]  /*3a70*/  LOP3.LUT R5, R5, UR6, RZ, 0xc0, !PT ;  /* 0x0000000605057c12 */ /* 0x004fc8000f8ec0ff */
[----:B------:R-:W1:Y:S01]  /*3a80*/  POPC R22, R5 ;  /* 0x0000000500167309 */ /* 0x000e620000000000 */
[----:B----4-:R-:W1:Y:S02]  /*3a90*/  SHFL.IDX PT, R15, R16, R3, 0x1f ;  /* 0x00001f03100f7589 */ /* 0x010e6400000e0000 */
[----:B-1----:R-:W-:-:S05]  /*3aa0*/  IADD3 R15, PT, PT, R15, R22, RZ ;  /* 0x000000160f0f7210 */ /* 0x002fca0007ffe0ff */
        /* <DEDUP_REMOVED lines=25> */
.L_x_49:
[----:B------:R-:W-:Y:S05]  /*3c40*/  BSYNC.RECONVERGENT B0 ;  /* 0x0000000000007941 */ /* 0x000fea0003800200 */
.L_x_48:
[----:B------:R-:W-:Y:S05]  /*3c50*/  @!P1 EXIT ;  /* 0x000000000000994d */ /* 0x000fea0003800000 */
[----:B------:R-:W-:Y:S01]  /*3c60*/  ISETP.NE.AND P0, PT, R20, 0x1, PT ;  /* 0x000000011400780c */ /* 0x000fe20003f05270 */
[----:B------:R-:W-:Y:S01]  /*3c70*/  BSSY.RECONVERGENT B0, `(.L_x_50) ;  /* 0x000001d000007945 */ /* 0x000fe20003800200 */
[----:B------:R-:W-:-:S04]  /*3c80*/  LOP3.LUT R4, R4, 0x1, RZ, 0xc0, !PT ;  /* 0x0000000104047812 */ /* 0x000fc800078ec0ff */
[----:B------:R-:W-:-:S07]  /*3c90*/  ISETP.NE.U32.AND P1, PT, R4, 0x1, PT ;  /* 0x000000010400780c */ /* 0x000fce0003f25070 */
[----:B------:R-:W-:Y:S06]  /*3ca0*/  @!P0 BRA `(.L_x_51) ;  /* 0x0000000000648947 */ /* 0x000fec0003800000 */
[----:B------:R-:W1:Y:S01]  /*3cb0*/  S2R R3, SR_LANEID ;  /* 0x0000000000037919 */ /* 0x000e620000000000 */
[----:B------:R-:W-:Y:S01]  /*3cc0*/  VOTEU.ANY UR6, UPT, PT ;  /* 0x0000000000067886 */ /* 0x000fe200038e0100 */
[----:B------:R-:W2:Y:S01]  /*3cd0*/  LDC.64 R12, c[0x0][0x398] ;  /* 0x0000e600ff0c7b82 */ /* 0x000ea20000000a00 */
[----:B------:R-:W1:Y:S01]  /*3ce0*/  FLO.U32 R14, UR6 ;  /* 0x00000006000e7d00 */ /* 0x000e6200080e0000 */
[----:B------:R-:W3:Y:S06]  /*3cf0*/  S2R R16, SR_LTMASK ;  /* 0x0000000000107919 */ /* 0x000eec0000003900 */
[----:B------:R-:W4:Y:S01]  /*3d00*/  LDC.64 R8, c[0x0][0x3b0] ;  /* 0x0000ec00ff087b82 */ /* 0x000f220000000a00 */
[----:B------:R-:W2:Y:S07]  /*3d10*/  POPC R15, UR6 ;  /* 0x00000006000f7d09 */ /* 0x000eae0008000000 */
[----:B0-----:R-:W0:Y:S01]  /*3d20*/  LDC.64 R10, c[0x0][0x3b8] ;  /* 0x0000ee00ff0a7b82 */ /* 0x001e220000000a00 */
[----:B-1----:R-:W-:-:S13]  /*3d30*/  ISETP.EQ.U32.AND P0, PT, R14, R3, PT ;  /* 0x000000030e00720c */ /* 0x002fda0003f02070 */
[----:B--2---:R-:W2:Y:S01]  /*3d40*/  @P0 ATOMG.E.ADD.STRONG.GPU PT, R3, desc[UR4][R12.64], R15 ;  /* 0x8000000f0c0309a8 */ /* 0x004ea200081ef104 */
[----:B---3--:R-:W-:-:S06]  /*3d50*/  LOP3.LUT R16, R16, UR6, RZ, 0xc0, !PT ;  /* 0x0000000610107c12 */ /* 0x008fcc000f8ec0ff */
[----:B------:R-:W1:Y:S01]  /*3d60*/  POPC R16, R16 ;  /* 0x0000001000107309 */ /* 0x000e620000000000 */
[----:B--2---:R-:W1:Y:S02]  /*3d70*/  SHFL.IDX PT, R3, R3, R14, 0x1f ;  /* 0x00001f0e03037589 */ /* 0x004e6400000e0000 */
[----:B-1----:R-:W-:-:S04]  /*3d80*/  IMAD.IADD R7, R3, 0x1, R16 ;  /* 0x0000000103077824 */ /* 0x002fc800078e0210 */
[----:B----4-:R-:W-:-:S04]  /*3d90*/  IMAD.WIDE R4, R7, 0x4, R8 ;  /* 0x0000000407047825 */ /* 0x010fc800078e0208 */
[----:B0-----:R-:W-:Y:S01]  /*3da0*/  IMAD.WIDE R6, R7, 0x4, R10 ;  /* 0x0000000407067825 */ /* 0x001fe200078e020a */
        /* <DEDUP_REMOVED lines=9> */
.L_x_51:
[----:B------:R-:W-:Y:S05]  /*3e40*/  BSYNC.RECONVERGENT B0 ;  /* 0x0000000000007941 */ /* 0x000fea0003800200 */
.L_x_50:
[----:B------:R-:W-:Y:S05]  /*3e50*/  @P1 EXIT ;  /* 0x000000000000194d */ /* 0x000fea0003800000 */
[----:B------:R-:W2:Y:S01]  /*3e60*/  S2R R3, SR_LANEID ;  /* 0x0000000000037919 */ /* 0x000ea20000000000 */
[----:B------:R-:W-:Y:S01]  /*3e70*/  VOTEU.ANY UR6, UPT, PT ;  /* 0x0000000000067886 */ /* 0x000fe200038e0100 */
[----:B-1----:R-:W1:Y:S01]  /*3e80*/  LDC.64 R8, c[0x0][0x398] ;  /* 0x0000e600ff087b82 */ /* 0x002e620000000a00 */
[----:B0-----:R-:W2:Y:S01]  /*3e90*/  FLO.U32 R10, UR6 ;  /* 0x00000006000a7d00 */ /* 0x001ea200080e0000 */
[----:B------:R-:W0:Y:S06]  /*3ea0*/  S2R R12, SR_LTMASK ;  /* 0x00000000000c7919 */ /* 0x000e2c0000003900 */
[----:B------:R-:W3:Y:S01]  /*3eb0*/  LDC.64 R4, c[0x0][0x3b0] ;  /* 0x0000ec00ff047b82 */ /* 0x000ee20000000a00 */
[----:B------:R-:W1:Y:S07]  /*3ec0*/  POPC R11, UR6 ;  /* 0x00000006000b7d09 */ /* 0x000e6e0008000000 */
[----:B------:R-:W4:Y:S01]  /*3ed0*/  LDC.64 R6, c[0x0][0x3b8] ;  /* 0x0000ee00ff067b82 */ /* 0x000f220000000a00 */
[----:B--2---:R-:W-:-:S13]  /*3ee0*/  ISETP.EQ.U32.AND P0, PT, R10, R3, PT ;  /* 0x000000030a00720c */ /* 0x004fda0003f02070 */
[----:B-1----:R-:W2:Y:S01]  /*3ef0*/  @P0 ATOMG.E.ADD.STRONG.GPU PT, R9, desc[UR4][R8.64], R11 ;  /* 0x8000000b080909a8 */ /* 0x002ea200081ef104 */
[----:B0-----:R-:W-:-:S06]  /*3f00*/  LOP3.LUT R12, R12, UR6, RZ, 0xc0, !PT ;  /* 0x000000060c0c7c12 */ /* 0x001fcc000f8ec0ff */
[----:B------:R-:W0:Y:S01]  /*3f10*/  POPC R12, R12 ;  /* 0x0000000c000c7309 */ /* 0x000e220000000000 */
[----:B--2---:R-:W0:Y:S02]  /*3f20*/  SHFL.IDX PT, R3, R9, R10, 0x1f ;  /* 0x00001f0a09037589 */ /* 0x004e2400000e0000 */
[----:B0-----:R-:W-:-:S04]  /*3f30*/  IMAD.IADD R3, R3, 0x1, R12 ;  /* 0x0000000103037824 */ /* 0x001fc800078e020c */
[----:B---3--:R-:W-:-:S04]  /*3f40*/  IMAD.WIDE R4, R3, 0x4, R4 ;  /* 0x0000000403047825 */ /* 0x008fc800078e0204 */
[----:B----4-:R-:W-:Y:S01]  /*3f50*/  IMAD.WIDE R6, R3, 0x4, R6 ;  /* 0x0000000403067825 */ /* 0x010fe200078e0206 */
[----:B------:R-:W-:Y:S04]  /*3f60*/  STG.E desc[UR4][R4.64], R2 ;  /* 0x0000000204007986 */ /* 0x000fe8000c101904 */
[----:B------:R-:W-:Y:S01]  /*3f70*/  STG.E desc[UR4][R6.64], R0 ;  /* 0x0000000006007986 */ /* 0x000fe2000c101904 */
[----:B------:R-:W-:Y:S05]  /*3f80*/  EXIT ;  /* 0x000000000000794d */ /* 0x000fea0003800000 */
        .weak           $__internal_2_$__cuda_sm20_div_rn_f64_full
        .type           $__internal_2_$__cuda_sm20_div_rn_f64_full,@function
        .size           $__internal_2_$__cuda_sm20_div_rn_f64_full,(.L_x_77 - $__internal_2_$__cuda_sm20_div_rn_f64_full)
$__internal_2_$__cuda_sm20_div_rn_f64_full:
[C---:B------:R-:W-:Y:S01]  /*3f90*/  FSETP.GEU.AND P0, PT, |R4|.reuse, 1.469367938527859385e-39, PT ;  /* 0x001000000400780b */ /* 0x040fe20003f0e200 */
[--C-:B------:R-:W-:Y:S01]  /*3fa0*/  IMAD.MOV.U32 R18, RZ, RZ, R5.reuse ;  /* 0x000000ffff127224 */ /* 0x100fe200078e0005 */
[----:B------:R-:W-:Y:S01]  /*3fb0*/  LOP3.LUT R16, R4, 0x800fffff, RZ, 0xc0, !PT ;  /* 0x800fffff04107812 */ /* 0x000fe200078ec0ff */
[----:B------:R-:W-:Y:S01]  /*3fc0*/  IMAD.MOV.U32 R19, RZ, RZ, R4 ;  /* 0x000000ffff137224 */ /* 0x000fe200078e0004 */
[----:B------:R-:W-:Y:S01]  /*3fd0*/  MOV R28, R7 ;  /* 0x00000007001c7202 */ /* 0x000fe20000000f00 */
[----:B------:R-:W-:Y:S01]  /*3fe0*/  IMAD.MOV.U32 R29, RZ, RZ, R6 ;  /* 0x000000ffff1d7224 */ /* 0x000fe200078e0006 */
[----:B------:R-:W-:Y:S01]  /*3ff0*/  LOP3.LUT R17, R16, 0x3ff00000, RZ, 0xfc, !PT ;  /* 0x3ff0000010117812 */ /* 0x000fe200078efcff */
[----:B------:R-:W-:Y:S01]  /*4000*/  IMAD.MOV.U32 R16, RZ, RZ, R5 ;  /* 0x000000ffff107224 */ /* 0x000fe200078e0005 */
[----:B------:R-:W-:Y:S01]  /*4010*/  LOP3.LUT R5, R4, 0x7ff00000, RZ, 0xc0, !PT ;  /* 0x7ff0000004057812 */ /* 0x000fe200078ec0ff */
[----:B------:R-:W-:Y:S01]  /*4020*/  IMAD.MOV.U32 R30, RZ, RZ, 0x1 ;  /* 0x00000001ff1e7424 */ /* 0x000fe200078e00ff */
[C---:B------:R-:W-:Y:S01]  /*4030*/  FSETP.GEU.AND P3, PT, |R29|.reuse, 1.469367938527859385e-39, PT ;  /* 0x001000001d00780b */ /* 0x040fe20003f6e200 */
[----:B------:R-:W-:Y:S01]  /*4040*/  BSSY.RECONVERGENT B1, `(.L_x_52) ;  /* 0x0000055000017945 */ /* 0x000fe20003800200 */
[C---:B------:R-:W-:Y:S01]  /*4050*/  LOP3.LUT R6, R29.reuse, 0x7ff00000, RZ, 0xc0, !PT ;  /* 0x7ff000001d067812 */ /* 0x040fe200078ec0ff */
[----:B------:R-:W-:Y:S01]  /*4060*/  @!P0 DMUL R16, R18, 8.98846567431157953865e+307 ;  /* 0x7fe0000012108828 */ /* 0x000fe20000000000 */
[----:B------:R-:W-:-:S04]  /*4070*/  LOP3.LUT R4, R29, 0x7ff00000, RZ, 0xc0, !PT ;  /* 0x7ff000001d047812 */ /* 0x000fc800078ec0ff */
[----:B------:R-:W-:Y:S01]  /*4080*/  ISETP.GE.U32.AND P5, PT, R4, R5, PT ;  /* 0x000000050400720c */ /* 0x000fe20003fa6070 */
[----:B------:R-:W0:Y:S04]  /*4090*/  MUFU.RCP64H R31, R17 ;  /* 0x00000011001f7308 */ /* 0x000e280000001800 */
[----:B------:R-:W-:Y:S02]  /*40a0*/  @!P3 LOP3.LUT R7, R19, 0x7ff00000, RZ, 0xc0, !PT ;  /* 0x7ff000001307b812 */ /* 0x000fe400078ec0ff */
[----:B------:R-:W-:Y:S02]  /*40b0*/  @!P0 LOP3.LUT R5, R17, 0x7ff00000, RZ, 0xc0, !PT ;  /* 0x7ff0000011058812 */ /* 0x000fe400078ec0ff */
[----:B------:R-:W-:Y:S01]  /*40c0*/  @!P3 ISETP.GE.U32.AND P4, PT, R6, R7, PT ;  /* 0x000000070600b20c */ /* 0x000fe20003f86070 */
[----:B------:R-:W-:-:S05]  /*40d0*/  IMAD.MOV.U32 R7, RZ, RZ, 0x1ca00000 ;  /* 0x1ca00000ff077424 */ /* 0x000fca00078e00ff */
[C---:B------:R-:W-:Y:S02]  /*40e0*/  @!P3 SEL R6, R7.reuse, 0x63400000, !P4 ;  /* 0x634000000706b807 */ /* 0x040fe40006000000 */
[----:B------:R-:W-:Y:S01]  /*40f0*/  SEL R7, R7, 0x63400000, !P5 ;  /* 0x6340000007077807 */ /* 0x000fe20006800000 */
[----:B0-----:R-:W-:Y:S01]  /*4100*/  DFMA R34, R30, -R16, 1 ;  /* 0x3ff000001e22742b */ /* 0x001fe20000000810 */
[----:B------:R-:W-:-:S07]  /*4110*/  @!P3 LOP3.LUT R6, R6, 0x80000000, R29, 0xf8, !PT ;  /* 0x800000000606b812 */ /* 0x000fce00078ef81d */
[----:B------:R-:W-:-:S08]  /*4120*/  DFMA R34, R34, R34, R34 ;  /* 0x000000222222722b */ /* 0x000fd00000000022 */
[----:B------:R-:W-:Y:S01]  /*4130*/  DFMA R34, R30, R34, R30 ;  /* 0x000000221e22722b */ /* 0x000fe2000000001e */
[----:B------:R-:W-:Y:S01]  /*4140*/  LOP3.LUT R31, R7, 0x800fffff, R29, 0xf8, !PT ;  /* 0x800fffff071f7812 */ /* 0x000fe200078ef81d */
[----:B------:R-:W-:Y:S01]  /*4150*/  IMAD.MOV.U32 R30, RZ, RZ, R28 ;  /* 0x000000ffff1e7224 */ /* 0x000fe200078e001c */
[----:B------:R-:W-:Y:S02]  /*4160*/  @!P3 LOP3.LUT R7, R6, 0x100000, RZ, 0xfc, !PT ;  /* 0x001000000607b812 */ /* 0x000fe400078efcff */
[----:B------:R-:W-:-:S03]  /*4170*/  @!P3 MOV R6, RZ ;  /* 0x000000ff0006b202 */ /* 0x000fc60000000f00 */
[----:B------:R-:W-:-:S03]  /*4180*/  DFMA R32, R34, -R16, 1 ;  /* 0x3ff000002220742b */ /* 0x000fc60000000810 */
[----:B------:R-:W-:-:S05]  /*4190*/  @!P3 DFMA R30, R30, 2, -R6 ;  /* 0x400000001e1eb82b */ /* 0x000fca0000000806 */
[----:B------:R-:W-:-:S05]  /*41a0*/  DFMA R34, R34, R32, R34 ;  /* 0x000000202222722b */ /* 0x000fca0000000022 */
[----:B------:R-:W-:-:S03]  /*41b0*/  @!P3 LOP3.LUT R4, R31, 0x7ff00000, RZ, 0xc0, !PT ;  /* 0x7ff000001f04b812 */ /* 0x000fc600078ec0ff */
[----:B------:R-:W-:Y:S02]  /*41c0*/  DMUL R32, R34, R30 ;  /* 0x0000001e22207228 */ /* 0x000fe40000000000 */
[----:B------:R-:W-:-:S05]  /*41d0*/  VIADD R6, R4, 0xffffffff ;  /* 0xffffffff04067836 */ /* 0x000fca0000000000 */
[----:B------:R-:W-:Y:S01]  /*41e0*/  ISETP.GT.U32.AND P0, PT, R6, 0x7feffffe, PT ;  /* 0x7feffffe0600780c */ /* 0x000fe20003f04070 */
[----:B------:R-:W-:Y:S01]  /*41f0*/  VIADD R6, R5, 0xffffffff ;  /* 0xffffffff05067836 */ /* 0x000fe20000000000 */
[----:B------:R-:W-:-:S04]  /*4200*/  DFMA R36, R32, -R16, R30 ;  /* 0x800000102024722b */ /* 0x000fc8000000001e */
[----:B------:R-:W-:-:S04]  /*4210*/  ISETP.GT.U32.OR P0, PT, R6, 0x7feffffe, P0 ;  /* 0x7feffffe0600780c */ /* 0x000fc80000704470 */
[----:B------:R-:W-:-:S09]  /*4220*/  DFMA R32, R34, R36, R32 ;  /* 0x000000242220722b */ /* 0x000fd20000000020 */
[----:B------:R-:W-:Y:S05]  /*4230*/  @P0 BRA `(.L_x_53) ;  /* 0x0000000000780947 */ /* 0x000fea0003800000 */
[----:B------:R-:W-:Y:S01]  /*4240*/  LOP3.LUT R4, R29, 0x7ff00000, RZ, 0xc0, !PT ;  /* 0x7ff000001d047812 */ /* 0x000fe200078ec0ff */
[----:B------:R-:W-:Y:S01]  /*4250*/  IMAD.MOV.U32 R6, RZ, RZ, 0x1ca00000 ;  /* 0x1ca00000ff067424 */ /* 0x000fe200078e00ff */
[----:B------:R-:W-:-:S04]  /*4260*/  LOP3.LUT R5, R19, 0x7ff00000, RZ, 0xc0, !PT ;  /* 0x7ff0000013057812 */ /* 0x000fc800078ec0ff */
[CC--:B------:R-:W-:Y:S02]  /*4270*/  VIADDMNMX R7, R4.reuse, -R5.reuse, 0xb9600000, !PT ;  /* 0xb960000004077446 */ /* 0x0c0fe40007800905 */
[----:B------:R-:W-:Y:S01]  /*4280*/  ISETP.GE.U32.AND P0, PT, R4, R5, PT ;  /* 0x000000050400720c */ /* 0x000fe20003f06070 */
[----:B------:R-:W-:Y:S01]  /*4290*/  IMAD.MOV.U32 R4, RZ, RZ, RZ ;  /* 0x000000ffff047224 */ /* 0x000fe200078e00ff */
[----:B------:R-:W-:Y:S02]  /*42a0*/  VIMNMX R7, PT, PT, R7, 0x46a00000, PT ;  /* 0x46a0000007077848 */ /* 0x000fe40003fe0100 */
[----:B------:R-:W-:-:S05]  /*42b0*/  SEL R6, R6, 0x63400000, !P0 ;  /* 0x6340000006067807 */ /* 0x000fca0004000000 */
[----:B------:R-:W-:-:S05]  /*42c0*/  IMAD.IADD R6, R7, 0x1, -R6 ;  /* 0x0000000107067824 */ /* 0x000fca00078e0a06 */
[----:B------:R-:W-:-:S06]  /*42d0*/  IADD3 R5, PT, PT, R6, 0x7fe00000, RZ ;  /* 0x7fe0000006057810 */ /* 0x000fcc0007ffe0ff */
        /* <DEDUP_REMOVED lines=11> */
[----:B------:R-:W-:Y:S01]  /*4390*/  IMAD.MOV.U32 R16, RZ, RZ, RZ ;  /* 0x000000ffff107224 */ /* 0x000fe200078e00ff */
[----:B------:R-:W-:-:S05]  /*43a0*/  IADD3 R6, PT, PT, -R6, -0x43300000, RZ ;  /* 0xbcd0000006067810 */ /* 0x000fca0007ffe1ff */
[----:B------:R-:W-:-:S03]  /*43b0*/  DFMA R16, R34, -R16, R32 ;  /* 0x800000102210722b */ /* 0x000fc60000000020 */
[----:B------:R-:W-:-:S07]  /*43c0*/  LOP3.LUT R18, R5, R18, RZ, 0x3c, !PT ;  /* 0x0000001205127212 */ /* 0x000fce00078e3cff */
[----:B------:R-:W-:-:S04]  /*43d0*/  FSETP.NEU.AND P0, PT, |R17|, R6, PT ;  /* 0x000000061100720b */ /* 0x000fc80003f0d200 */
[----:B------:R-:W-:Y:S02]  /*43e0*/  FSEL R4, R4, R34, !P0 ;  /* 0x0000002204047208 */ /* 0x000fe40004000000 */
[----:B------:R-:W-:Y:S02]  /*43f0*/  FSEL R35, R18, R35, !P0 ;  /* 0x0000002312237208 */ /* 0x000fe40004000000 */
[----:B------:R-:W-:Y:S01]  /*4400*/  MOV R34, R4 ;  /* 0x0000000400227202 */ /* 0x000fe20000000f00 */
[----:B------:R-:W-:Y:S06]  /*4410*/  BRA `(.L_x_54) ;  /* 0x00000000005c7947 */ /* 0x000fec0003800000 */
.L_x_53:
[----:B------:R-:W-:-:S14]  /*4420*/  DSETP.NAN.AND P0, PT, R28, R28, PT ;  /* 0x0000001c1c00722a */ /* 0x000fdc0003f08000 */
[----:B------:R-:W-:Y:S05]  /*4430*/  @P0 BRA `(.L_x_55) ;  /* 0x0000000000480947 */ /* 0x000fea0003800000 */
[----:B------:R-:W-:-:S14]  /*4440*/  DSETP.NAN.AND P0, PT, R18, R18, PT ;  /* 0x000000121200722a */ /* 0x000fdc0003f08000 */
[----:B------:R-:W-:Y:S05]  /*4450*/  @P0 BRA `(.L_x_56) ;  /* 0x0000000000300947 */ /* 0x000fea0003800000 */
[----:B------:R-:W-:Y:S01]  /*4460*/  ISETP.NE.AND P0, PT, R4, R5, PT ;  /* 0x000000050400720c */ /* 0x000fe20003f05270 */
[----:B------:R-:W-:Y:S02]  /*4470*/  IMAD.MOV.U32 R34, RZ, RZ, 0x0 ;  /* 0x00000000ff227424 */ /* 0x000fe400078e00ff */
[----:B------:R-:W-:-:S10]  /*4480*/  IMAD.MOV.U32 R35, RZ, RZ, -0x80000 ;  /* 0xfff80000ff237424 */ /* 0x000fd400078e00ff */
[----:B------:R-:W-:Y:S05]  /*4490*/  @!P0 BRA `(.L_x_54) ;  /* 0x00000000003c8947 */ /* 0x000fea0003800000 */
[----:B------:R-:W-:Y:S02]  /*44a0*/  ISETP.NE.AND P0, PT, R4, 0x7ff00000, PT ;  /* 0x7ff000000400780c */ /* 0x000fe40003f05270 */
[----:B------:R-:W-:Y:S02]  /*44b0*/  LOP3.LUT R35, R29, 0x80000000, R19, 0x48, !PT ;  /* 0x800000001d237812 */ /* 0x000fe400078e4813 */
[----:B------:R-:W-:-:S13]  /*44c0*/  ISETP.EQ.OR P0, PT, R5, RZ, !P0 ;  /* 0x000000ff0500720c */ /* 0x000fda0004702670 */
[----:B------:R-:W-:Y:S01]  /*44d0*/  @P0 LOP3.LUT R4, R35, 0x7ff00000, RZ, 0xfc, !PT ;  /* 0x7ff0000023040812 */ /* 0x000fe200078efcff */
[----:B------:R-:W-:Y:S02]  /*44e0*/  @!P0 IMAD.MOV.U32 R34, RZ, RZ, RZ ;  /* 0x000000ffff228224 */ /* 0x000fe400078e00ff */
[----:B------:R-:W-:Y:S01]  /*44f0*/  @P0 IMAD.MOV.U32 R34, RZ, RZ, RZ ;  /* 0x000000ffff220224 */ /* 0x000fe200078e00ff */
[----:B------:R-:W-:Y:S01]  /*4500*/  @P0 MOV R35, R4 ;  /* 0x0000000400230202 */ /* 0x000fe20000000f00 */
[----:B------:R-:W-:Y:S06]  /*4510*/  BRA `(.L_x_54) ;  /* 0x00000000001c7947 */ /* 0x000fec0003800000 */
.L_x_56:
[----:B------:R-:W-:Y:S01]  /*4520*/  LOP3.LUT R4, R19, 0x80000, RZ, 0xfc, !PT ;  /* 0x0008000013047812 */ /* 0x000fe200078efcff */
[----:B------:R-:W-:-:S04]  /*4530*/  IMAD.MOV.U32 R34, RZ, RZ, R18 ;  /* 0x000000ffff227224 */ /* 0x000fc800078e0012 */
[----:B------:R-:W-:Y:S01]  /*4540*/  IMAD.MOV.U32 R35, RZ, RZ, R4 ;  /* 0x000000ffff237224 */ /* 0x000fe200078e0004 */
[----:B------:R-:W-:Y:S06]  /*4550*/  BRA `(.L_x_54) ;  /* 0x00000000000c7947 */ /* 0x000fec0003800000 */
.L_x_55:
[----:B------:R-:W-:Y:S01]  /*4560*/  LOP3.LUT R4, R29, 0x80000, RZ, 0xfc, !PT ;  /* 0x000800001d047812 */ /* 0x000fe200078efcff */
[----:B------:R-:W-:-:S04]  /*4570*/  IMAD.MOV.U32 R34, RZ, RZ, R28 ;  /* 0x000000ffff227224 */ /* 0x000fc800078e001c */
[----:B------:R-:W-:-:S07]  /*4580*/  IMAD.MOV.U32 R35, RZ, RZ, R4 ;  /* 0x000000ffff237224 */ /* 0x000fce00078e0004 */
.L_x_54:
[----:B------:R-:W-:Y:S05]  /*4590*/  BSYNC.RECONVERGENT B1 ;  /* 0x0000000000017941 */ /* 0x000fea0003800200 */
.L_x_52:
[----:B------:R-:W-:Y:S01]  /*45a0*/  IMAD.MOV.U32 R6, RZ, RZ, R3 ;  /* 0x000000ffff067224 */ /* 0x000fe200078e0003 */
[----:B------:R-:W-:Y:S01]  /*45b0*/  MOV R4, R34 ;  /* 0x0000002200047202 */ /* 0x000fe20000000f00 */
[----:B------:R-:W-:Y:S02]  /*45c0*/  IMAD.MOV.U32 R7, RZ, RZ, 0x0 ;  /* 0x00000000ff077424 */ /* 0x000fe400078e00ff */
[----:B------:R-:W-:Y:S02]  /*45d0*/  IMAD.MOV.U32 R5, RZ, RZ, R35 ;  /* 0x000000ffff057224 */ /* 0x000fe400078e0023 */
[----:B------:R-:W-:Y:S05]  /*45e0*/  RET.REL.NODEC R6 `(_Z11findchargesiP7double2PiS1_S1_S1_S1_S1_) ;  /* 0xffffffb806847950 */ /* 0x000fea0003c3ffff */
.L_x_57:
        /* <DEDUP_REMOVED lines=9> */
.L_x_77:


//--------------------- .text._Z6acceptP7double2S0_S0_S0_S0_S0_S0_dddddd --------------------------
	.section	.text._Z6acceptP7double2S0_S0_S0_S0_S0_S0_dddddd,"ax",@progbits
	.align	128
        .global         _Z6acceptP7double2S0_S0_S0_S0_S0_S0_dddddd
        .type           _Z6acceptP7double2S0_S0_S0_S0_S0_S0_dddddd,@function
        .size           _Z6acceptP7double2S0_S0_S0_S0_S0_S0_dddddd,(.L_x_81 - _Z6acceptP7double2S0_S0_S0_S0_S0_S0_dddddd)
        .other          _Z6acceptP7double2S0_S0_S0_S0_S0_S0_dddddd,@"STO_CUDA_ENTRY STV_DEFAULT"
_Z6acceptP7double2S0_S0_S0_S0_S0_S0_dddddd:
.text._Z6acceptP7double2S0_S0_S0_S0_S0_S0_dddddd:
[----:B------:R-:W-:Y:S01]  /*0000*/  LDC R1, c[0x0][0x37c] ;  /* 0x0000df00ff017b82 */ /* 0x000fe20000000800 */
[----:B------:R-:W0:Y:S07]  /*0010*/  S2R R5, SR_TID.X ;  /* 0x0000000000057919 */ /* 0x000e2e0000002100 */
[----:B------:R-:W0:Y:S01]  /*0020*/  S2UR UR6, SR_CTAID.X ;  /* 0x00000000000679c3 */ /* 0x000e220000002500 */
[----:B------:R-:W1:Y:S01]  /*0030*/  LDCU.64 UR4, c[0x0][0x358] ;  /* 0x00006b00ff0477ac */ /* 0x000e620008000a00 */
[----:B------:R-:W2:Y:S06]  /*0040*/  LDCU.128 UR8, c[0x0][0x3c0] ;  /* 0x00007800ff0877ac */ /* 0x000eac0008000c00 */
[----:B------:R-:W0:Y:S01]  /*0050*/  LDC R0, c[0x0][0x360] ;  /* 0x0000d800ff007b82 */ /* 0x000e220000000800 */
[----:B------:R-:W3:Y:S07]  /*0060*/  LDCU.128 UR12, c[0x0][0x3d0] ;  /* 0x00007a00ff0c77ac */ /* 0x000eee0008000c00 */
[----:B------:R-:W4:Y:S08]  /*0070*/  LDC.64 R20, c[0x0][0x388] ;  /* 0x0000e200ff147b82 */ /* 0x000f300000000a00 */
[----:B------:R-:W5:Y:S01]  /*0080*/  LDC.64 R2, c[0x0][0x380] ;  /* 0x0000e000ff027b82 */ /* 0x000f620000000a00 */
[----:B0-----:R-:W-:-:S07]  /*0090*/  IMAD R0, R0, UR6, R5 ;  /* 0x0000000600007c24 */ /* 0x001fce000f8e0205 */
[----:B------:R-:W0:Y:S01]  /*00a0*/  LDC.64 R8, c[0x0][0x390] ;  /* 0x0000e400ff087b82 */ /* 0x000e220000000a00 */
[----:B------:R-:W3:Y:S01]  /*00b0*/  LDCU.64 UR6, c[0x0][0x3e0] ;  /* 0x00007c00ff0677ac */ /* 0x000ee20008000a00 */
[----:B----4-:R-:W-:-:S06]  /*00c0*/  IMAD.WIDE R20, R0, 0x10, R20 ;  /* 0x0000001000147825 */ /* 0x010fcc00078e0214 */
[----:B------:R-:W4:Y:S01]  /*00d0*/  LDC.64 R12, c[0x0][0x398] ;  /* 0x0000e600ff0c7b82 */ /* 0x000f220000000a00 */
[----:B-1----:R-:W2:Y:S01]  /*00e0*/  LDG.E.128 R20, desc[UR4][R20.64] ;  /* 0x0000000414147981 */ /* 0x002ea2000c1e1d00 */
[----:B-----5:R-:W-:-:S06]  /*00f0*/  IMAD.WIDE R2, R0, 0x10, R2 ;  /* 0x0000001000027825 */ /* 0x020fcc00078e0202 */
[----:B------:R-:W2:Y:S01]  /*0100*/  LDC.64 R28, c[0x0][0x3b8] ;  /* 0x0000ee00ff1c7b82 */ /* 0x000ea20000000a00 */
[----:B------:R-:W2:Y:S07]  /*0110*/  LDG.E.128 R16, desc[UR4][R2.64] ;  /* 0x0000000402107981 */ /* 0x000eae000c1e1d00 */
[----:B------:R-:W1:Y:S01]  /*0120*/  LDC.64 R26, c[0x0][0x3a0] ;  /* 0x0000e800ff1a7b82 */ /* 0x000e620000000a00 */
[----:B0-----:R-:W-:-:S06]  /*0130*/  IMAD.WIDE R8, R0, 0x10, R8 ;  /* 0x0000001000087825 */ /* 0x001fcc00078e0208 */
[----:B------:R-:W5:Y:S01]  /*0140*/  LDG.E.128 R8, desc[UR4][R8.64] ;  /* 0x0000000408087981 */ /* 0x000f62000c1e1d00 */
[----:B------:R-:W0:Y:S01]  /*0150*/  LDC.64 R6, c[0x0][0x3a8] ;  /* 0x0000ea00ff067b82 */ /* 0x000e220000000a00 */
[----:B----4-:R-:W-:-:S06]  /*0160*/  IMAD.WIDE R12, R0, 0x10, R12 ;  /* 0x00000010000c7825 */ /* 0x010fcc00078e020c */
[----:B------:R-:W4:Y:S01]  /*0170*/  LDG.E.128 R12, desc[UR4][R12.64] ;  /* 0x000000040c0c7981 */ /* 0x000f22000c1e1d00 */
[----:B------:R-:W3:Y:S02]  /*0180*/  LDC.64 R4, c[0x0][0x3b0] ;  /* 0x0000ec00ff047b82 */ /* 0x000ee40000000a00 */
[----:B---3--:R-:W-:Y:S01]  /*0190*/  IMAD.WIDE R4, R0, 0x10, R4 ;  /* 0x0000001000047825 */ /* 0x008fe200078e0204 */
[----:B--2---:R-:W-:-:S03]  /*01a0*/  DFMA R24, R20, R28, R16 ;  /* 0x0000001c1418722b */ /* 0x004fc60000000010 */
[----:B-1----:R-:W-:Y:S01]  /*01b0*/  IMAD.WIDE R16, R0, 0x10, R26 ;  /* 0x0000001000107825 */ /* 0x002fe200078e021a */
[----:B------:R-:W-:-:S03]  /*01c0*/  DFMA R26, R22, R28, R18 ;  /* 0x0000001c161a722b */ /* 0x000fc60000000012 */
[----:B0-----:R-:W-:Y:S02]  /*01d0*/  IMAD.WIDE R20, R0, 0x10, R6 ;  /* 0x0000001000147825 */ /* 0x001fe400078e0206 */
[----:B------:R-:W2:Y:S04]  /*01e0*/  LDG.E.128 R16, desc[UR4][R16.64] ;  /* 0x0000000410107981 */ /* 0x000ea8000c1e1d00 */
[----:B------:R-:W3:Y:S04]  /*01f0*/  LDG.E.128 R20, desc[UR4][R20.64] ;  /* 0x0000000414147981 */ /* 0x000ee8000c1e1d00 */
[----:B------:R-:W3:Y:S01]  /*0200*/  LDG.E.128 R4, desc[UR4][R4.64] ;  /* 0x0000000404047981 */ /* 0x000ee2000c1e1d00 */
[----:B-----5:R-:W-:-:S02]  /*0210*/  DFMA R8, R8, UR8, R24 ;  /* 0x0000000808087c2b */ /* 0x020fc40008000018 */
[----:B------:R-:W-:-:S06]  /*0220*/  DFMA R10, R10, UR8, R26 ;  /* 0x000000080a0a7c2b */ /* 0x000fcc000800001a */
[----:B----4-:R-:W-:Y:S02]  /*0230*/  DFMA R8, R12, UR10, R8 ;  /* 0x0000000a0c087c2b */ /* 0x010fe40008000008 */
[----:B------:R-:W-:-:S06]  /*0240*/  DFMA R10, R14, UR10, R10 ;  /* 0x0000000a0e0a7c2b */ /* 0x000fcc000800000a */
[----:B--2---:R-:W-:Y:S02]  /*0250*/  DFMA R8, R16, UR12, R8 ;  /* 0x0000000c10087c2b */ /* 0x004fe40008000008 */
[----:B------:R-:W-:-:S06]  /*0260*/  DFMA R10, R18, UR12, R10 ;  /* 0x0000000c120a7c2b */ /* 0x000fcc000800000a */
[----:B---3--:R-:W-:Y:S02]  /*0270*/  DFMA R8, R20, UR14, R8 ;  /* 0x0000000e14087c2b */ /* 0x008fe40008000008 */
[----:B------:R-:W-:-:S06]  /*0280*/  DFMA R10, R22, UR14, R10 ;  /* 0x0000000e160a7c2b */ /* 0x000fcc000800000a */
[----:B------:R-:W-:Y:S02]  /*0290*/  DFMA R4, R4, UR6, R8 ;  /* 0x0000000604047c2b */ /* 0x000fe40008000008 */
[----:B------:R-:W-:-:S07]  /*02a0*/  DFMA R6, R6, UR6, R10 ;  /* 0x0000000606067c2b */ /* 0x000fce000800000a */
[----:B------:R-:W-:Y:S01]  /*02b0*/  STG.E.128 desc[UR4][R2.64], R4 ;  /* 0x0000000402007986 */ /* 0x000fe2000c101d04 */
[----:B------:R-:W-:Y:S05]  /*02c0*/  EXIT ;  /* 0x000000000000794d */ /* 0x000fea0003800000 */
.L_x_58:
        /* <DEDUP_REMOVED lines=11> */
.L_x_81:


//--------------------- .text._Z5errorP7double2S0_S0_S0_S0_S0_S0_S0_S0_dddddddd --------------------------
	.section	.text._Z5errorP7double2S0_S0_S0_S0_S0_S0_S0_S0_dddddddd,"ax",@progbits
	.align	128
        .global         _Z5errorP7double2S0_S0_S0_S0_S0_S0_S0_S0_dddddddd
        .type           _Z5errorP7double2S0_S0_S0_S0_S0_S0_S0_S0_dddddddd,@function
        .size           _Z5errorP7double2S0_S0_S0_S0_S0_S0_S0_S0_dddddddd,(.L_x_78 - _Z5errorP7double2S0_S0_S0_S0_S0_S0_S0_S0_dddddddd)
        .other          _Z5errorP7double2S0_S0_S0_S0_S0_S0_S0_S0_dddddddd,@"STO_CUDA_ENTRY STV_DEFAULT"
_Z5errorP7double2S0_S0_S0_S0_S0_S0_S0_S0_dddddddd:
.text._Z5errorP7double2S0_S0_S0_S0_S0_S0_S0_S0_dddddddd:
        /* <DEDUP_REMOVED lines=13> */
[----:B------:R-:W2:Y:S01]  /*00d0*/  LDC.64 R2, c[0x0][0x3c8] ;  /* 0x0000f200ff027b82 */ /* 0x000ea20000000a00 */
[----:B-1----:R-:W2:Y:S07]  /*00e0*/  LDG.E.128 R8, desc[UR4][R4.64] ;  /* 0x0000000404087981 */ /* 0x002eae000c1e1d00 */
[----:B------:R-:W1:Y:S01]  /*00f0*/  LDC.64 R22, c[0x0][0x388] ;  /* 0x0000e200ff167b82 */ /* 0x000e620000000a00 */
[----:B0-----:R-:W-:-:S07]  /*0100*/  IMAD.WIDE R16, R0, 0x10, R16 ;  /* 0x0000001000107825 */ /* 0x001fce00078e0210 */
[----:B------:R-:W0:Y:S08]  /*0110*/  LDC.64 R12, c[0x0][0x398] ;  /* 0x0000e600ff0c7b82 */ /* 0x000e300000000a00 */
[----:B------:R-:W4:Y:S01]  /*0120*/  LDC.64 R26, c[0x0][0x3a8] ;  /* 0x0000ea00ff1a7b82 */ /* 0x000f220000000a00 */
[----:B-1----:R-:W-:-:S07]  /*0130*/  IMAD.WIDE R22, R0, 0x10, R22 ;  /* 0x0000001000167825 */ /* 0x002fce00078e0216 */
[----:B------:R-:W1:Y:S01]  /*0140*/  LDC.64 R24, c[0x0][0x3b0] ;  /* 0x0000ec00ff187b82 */ /* 0x000e620000000a00 */
[C---:B0-----:R-:W-:Y:S01]  /*0150*/  IMAD.WIDE R12, R0.reuse, 0x10, R12 ;  /* 0x00000010000c7825 */ /* 0x041fe200078e020c */
[----:B--2---:R-:W-:Y:S02]  /*0160*/  DFMA R8, R8, UR8, R2 ;  /* 0x0000000808087c2b */ /* 0x004fe40008000002 */
[----:B------:R-:W-:Y:S01]  /*0170*/  DMUL R10, R10, UR8 ;  /* 0x000000080a0a7c28 */ /* 0x000fe20008000000 */
[----:B-----5:R-:W-:-:S03]  /*0180*/  IMAD.WIDE R2, R0, 0x10, R6 ;  /* 0x0000001000027825 */ /* 0x020fc600078e0206 */
[----:B------:R-:W0:Y:S03]  /*0190*/  LDC.64 R6, c[0x0][0x3a0] ;  /* 0x0000e800ff067b82 */ /* 0x000e260000000a00 */
[----:B------:R2:W-:Y:S04]  /*01a0*/  STG.E.128 desc[UR4][R2.64], R8 ;  /* 0x0000000802007986 */ /* 0x0005e8000c101d04 */
[----:B------:R-:W3:Y:S04]  /*01b0*/  LDG.E.128 R16, desc[UR4][R16.64] ;  /* 0x0000000410107981 */ /* 0x000ee8000c1e1d00 */
[----:B------:R-:W5:Y:S04]  /*01c0*/  LDG.E.128 R20, desc[UR4][R22.64] ;  /* 0x0000000416147981 */ /* 0x000f68000c1e1d00 */
[----:B------:R-:W2:Y:S01]  /*01d0*/  LDG.E.128 R12, desc[UR4][R12.64] ;  /* 0x000000040c0c7981 */ /* 0x000ea2000c1e1d00 */
[----:B0-----:R-:W-:Y:S01]  /*01e0*/  IMAD.WIDE R6, R0, 0x10, R6 ;  /* 0x0000001000067825 */ /* 0x001fe200078e0206 */
[----:B---3--:R-:W-:-:S02]  /*01f0*/  DMUL R4, R16, UR12 ;  /* 0x0000000c10047c28 */ /* 0x008fc40008000000 */
[----:B------:R-:W-:Y:S01]  /*0200*/  DMUL R18, R18, UR12 ;  /* 0x0000000c12127c28 */ /* 0x000fe20008000000 */
[----:B----4-:R-:W-:-:S05]  /*0210*/  IMAD.WIDE R16, R0, 0x10, R26 ;  /* 0x0000001000107825 */ /* 0x010fca00078e021a */
[----:B-----5:R-:W-:Y:S02]  /*0220*/  DFMA R20, R20, UR10, R4 ;  /* 0x0000000a14147c2b */ /* 0x020fe40008000004 */
[----:B------:R-:W3:Y:S01]  /*0230*/  LDG.E.128 R4, desc[UR4][R6.64] ;  /* 0x0000000406047981 */ /* 0x000ee2000c1e1d00 */
[----:B------:R-:W-:Y:S01]  /*0240*/  DFMA R26, R22, UR10, R18 ;  /* 0x0000000a161a7c2b */ /* 0x000fe20008000012 */
[----:B------:R-:W3:Y:S02]  /*0250*/  LDCU.128 UR8, c[0x0][0x3f0] ;  /* 0x00007e00ff0877ac */ /* 0x000ee40008000c00 */
[----:B------:R-:W4:Y:S01]  /*0260*/  LDG.E.128 R16, desc[UR4][R16.64] ;  /* 0x0000000410107981 */ /* 0x000f22000c1e1d00 */
[----:B-1----:R-:W-:Y:S01]  /*0270*/  IMAD.WIDE R22, R0, 0x10, R24 ;  /* 0x0000001000167825 */ /* 0x002fe200078e0218 */
[----:B--2---:R-:W-:-:S05]  /*0280*/  DFMA R24, R12, UR14, R20 ;  /* 0x0000000e0c187c2b */ /* 0x004fca0008000014 */
[----:B------:R-:W2:Y:S01]  /*0290*/  LDG.E.128 R20, desc[UR4][R22.64] ;  /* 0x0000000416147981 */ /* 0x000ea2000c1e1d00 */
[----:B------:R-:W-:Y:S01]  /*02a0*/  DMUL R12, R10, R10 ;  /* 0x0000000a0a0c7228 */ /* 0x000fe20000000000 */
[----:B------:R-:W-:Y:S01]  /*02b0*/  BSSY.RECONVERGENT B0, `(.L_x_59) ;  /* 0x0000020000007945 */ /* 0x000fe20003800200 */
[----:B------:R-:W-:Y:S01]  /*02c0*/  DFMA R26, R14, UR14, R26 ;  /* 0x0000000e0e1a7c2b */ /* 0x000fe2000800001a */
[----:B------:R-:W-:-:S05]  /*02d0*/  IMAD.MOV.U32 R14, RZ, RZ, 0x1 ;  /* 0x00000001ff0e7424 */ /* 0x000fca00078e00ff */
[----:B------:R-:W-:-:S06]  /*02e0*/  DFMA R12, R8, R8, R12 ;  /* 0x00000008080c722b */ /* 0x000fcc000000000c */
[----:B------:R-:W0:Y:S01]  /*02f0*/  MUFU.RCP64H R15, R13 ;  /* 0x0000000d000f7308 */ /* 0x000e220000001800 */
[----:B---3--:R-:W-:Y:S02]  /*0300*/  DFMA R4, R4, UR8, R24 ;  /* 0x0000000804047c2b */ /* 0x008fe40008000018 */
[----:B0-----:R-:W-:Y:S02]  /*0310*/  DFMA R24, -R12, R14, 1 ;  /* 0x3ff000000c18742b */ /* 0x001fe4000000010e */
[----:B------:R-:W-:-:S04]  /*0320*/  DFMA R6, R6, UR8, R26 ;  /* 0x0000000806067c2b */ /* 0x000fc8000800001a */
[----:B----4-:R-:W-:Y:S02]  /*0330*/  DFMA R4, R16, UR10, R4 ;  /* 0x0000000a10047c2b */ /* 0x010fe40008000004 */
[----:B------:R-:W-:Y:S02]  /*0340*/  DFMA R24, R24, R24, R24 ;  /* 0x000000181818722b */ /* 0x000fe40000000018 */
[----:B------:R-:W-:-:S04]  /*0350*/  DFMA R6, R18, UR10, R6 ;  /* 0x0000000a12067c2b */ /* 0x000fc80008000006 */
[----:B--2---:R-:W-:Y:S02]  /*0360*/  DFMA R20, R20, UR6, R4 ;  /* 0x0000000614147c2b */ /* 0x004fe40008000004 */
[----:B------:R-:W-:Y:S02]  /*0370*/  DFMA R14, R14, R24, R14 ;  /* 0x000000180e0e722b */ /* 0x000fe4000000000e */
[----:B------:R-:W-:-:S06]  /*0380*/  DFMA R22, R22, UR6, R6 ;  /* 0x0000000616167c2b */ /* 0x000fcc0008000006 */
[----:B------:R-:W-:Y:S02]  /*0390*/  DFMA R6, -R12, R14, 1 ;  /* 0x3ff000000c06742b */ /* 0x000fe4000000010e */
[----:B------:R-:W-:-:S06]  /*03a0*/  DMUL R4, R10, R22 ;  /* 0x000000160a047228 */ /* 0x000fcc0000000000 */
[----:B------:R-:W-:Y:S02]  /*03b0*/  DFMA R6, R14, R6, R14 ;  /* 0x000000060e06722b */ /* 0x000fe4000000000e */
[----:B------:R-:W-:-:S08]  /*03c0*/  DFMA R14, R8, R20, R4 ;  /* 0x00000014080e722b */ /* 0x000fd00000000004 */
[----:B------:R-:W-:Y:S02]  /*03d0*/  DMUL R4, R14, R6 ;  /* 0x000000060e047228 */ /* 0x000fe40000000000 */
[----:B------:R-:W-:-:S06]  /*03e0*/  FSETP.GEU.AND P1, PT, |R15|, 6.5827683646048100446e-37, PT ;  /* 0x036000000f00780b */ /* 0x000fcc0003f2e200 */
[----:B------:R-:W-:-:S08]  /*03f0*/  DFMA R8, -R12, R4, R14 ;  /* 0x000000040c08722b */ /* 0x000fd0000000010e */
[----:B------:R-:W-:-:S10]  /*0400*/  DFMA R4, R6, R8, R4 ;  /* 0x000000080604722b */ /* 0x000fd40000000004 */
[----:B------:R-:W-:-:S05]  /*0410*/  FFMA R6, RZ, R13, R5 ;  /* 0x0000000dff067223 */ /* 0x000fca0000000005 */
[----:B------:R-:W-:-:S13]  /*0420*/  FSETP.GT.AND P0, PT, |R6|, 1.469367938527859385e-39, PT ;  /* 0x001000000600780b */ /* 0x000fda0003f04200 */
[----:B------:R-:W-:Y:S05]  /*0430*/  @P0 BRA P1, `(.L_x_60) ;  /* 0x00000000001c0947 */ /* 0x000fea0000800000 */
[----:B------:R-:W-:Y:S01]  /*0440*/  IMAD.MOV.U32 R5, RZ, RZ, R15 ;  /* 0x000000ffff057224 */ /* 0x000fe200078e000f */
[----:B------:R-:W-:Y:S01]  /*0450*/  MOV R4, 0x490 ;  /* 0x0000049000047802 */ /* 0x000fe20000000f00 */
[----:B------:R-:W-:Y:S02]  /*0460*/  IMAD.MOV.U32 R8, RZ, RZ, R12 ;  /* 0x000000ffff087224 */ /* 0x000fe400078e000c */
[----:B------:R-:W-:-:S07]  /*0470*/  IMAD.MOV.U32 R9, RZ, RZ, R13 ;  /* 0x000000ffff097224 */ /* 0x000fce00078e000d */
[----:B------:R-:W-:Y:S05]  /*0480*/  CALL.REL.NOINC `($__internal_3_$__cuda_sm20_div_rn_f64_full) ;  /* 0x0000000000907944 */ /* 0x000fea0003c00000 */
[----:B------:R-:W-:Y:S02]  /*0490*/  IMAD.MOV.U32 R4, RZ, RZ, R16 ;  /* 0x000000ffff047224 */ /* 0x000fe400078e0010 */
[----:B------:R-:W-:-:S07]  /*04a0*/  IMAD.MOV.U32 R5, RZ, RZ, R17 ;  /* 0x000000ffff057224 */ /* 0x000fce00078e0011 */
.L_x_60:
[----:B------:R-:W-:Y:S05]  /*04b0*/  BSYNC.RECONVERGENT B0 ;  /* 0x0000000000007941 */ /* 0x000fea0003800200 */
.L_x_59:
[----:B------:R-:W0:Y:S02]  /*04c0*/  LDC.64 R26, c[0x0][0x3b8] ;  /* 0x0000ee00ff1a7b82 */ /* 0x000e240000000a00 */
[----:B0-----:R-:W-:-:S05]  /*04d0*/  IMAD.WIDE R26, R0, 0x10, R26 ;  /* 0x00000010001a7825 */ /* 0x001fca00078e021a */
[----:B------:R0:W-:Y:S04]  /*04e0*/  STG.E.64 desc[UR4][R26.64], R4 ;  /* 0x000000041a007986 */ /* 0x0001e8000c101b04 */
[----:B------:R-:W2:Y:S01]  /*04f0*/  LDG.E.64 R2, desc[UR4][R2.64] ;  /* 0x0000000402027981 */ /* 0x000ea2000c1e1b00 */
[----:B------:R-:W-:Y:S01]  /*0500*/  IMAD.MOV.U32 R8, RZ, RZ, 0x1 ;  /* 0x00000001ff087424 */ /* 0x000fe200078e00ff */
[----:B------:R-:W-:Y:S01]  /*0510*/  BSSY.RECONVERGENT B0, `(.L_x_61) ;  /* 0x0000019000007945 */ /* 0x000fe20003800200 */
[----:B--2---:R-:W-:-:S08]  /*0520*/  DMUL R6, R2, R2 ;  /* 0x0000000202067228 */ /* 0x004fd00000000000 */
[C---:B------:R-:W-:Y:S02]  /*0530*/  DFMA R6, R10.reuse, R10, R6 ;  /* 0x0000000a0a06722b */ /* 0x040fe40000000006 */
[----:B------:R-:W-:-:S04]  /*0540*/  DMUL R10, R10, R20 ;  /* 0x000000140a0a7228 */ /* 0x000fc80000000000 */
[----:B------:R-:W1:Y:S04]  /*0550*/  MUFU.RCP64H R9, R7 ;  /* 0x0000000700097308 */ /* 0x000e680000001800 */
[----:B------:R-:W-:-:S10]  /*0560*/  DFMA R14, R22, R2, -R10 ;  /* 0x00000002160e722b */ /* 0x000fd4000000080a */
[----:B------:R-:W-:Y:S01]  /*0570*/  FSETP.GEU.AND P1, PT, |R15|, 6.5827683646048100446e-37, PT ;  /* 0x036000000f00780b */ /* 0x000fe20003f2e200 */
[----:B-1----:R-:W-:-:S08]  /*0580*/  DFMA R12, -R6, R8, 1 ;  /* 0x3ff00000060c742b */ /* 0x002fd00000000108 */
[----:B------:R-:W-:-:S08]  /*0590*/  DFMA R12, R12, R12, R12 ;  /* 0x0000000c0c0c722b */ /* 0x000fd0000000000c */
[----:B------:R-:W-:-:S08]  /*05a0*/  DFMA R12, R8, R12, R8 ;  /* 0x0000000c080c722b */ /* 0x000fd00000000008 */
[----:B------:R-:W-:-:S08]  /*05b0*/  DFMA R8, -R6, R12, 1 ;  /* 0x3ff000000608742b */ /* 0x000fd0000000010c */
[----:B------:R-:W-:-:S08]  /*05c0*/  DFMA R8, R12, R8, R12 ;  /* 0x000000080c08722b */ /* 0x000fd0000000000c */
[----:B------:R-:W-:-:S08]  /*05d0*/  DMUL R2, R14, R8 ;  /* 0x000000080e027228 */ /* 0x000fd00000000000 */
[----:B0-----:R-:W-:-:S08]  /*05e0*/  DFMA R4, -R6, R2, R14 ;  /* 0x000000020604722b */ /* 0x001fd0000000010e */
        /* <DEDUP_REMOVED lines=11> */
.L_x_62:
[----:B------:R-:W-:Y:S05]  /*06a0*/  BSYNC.RECONVERGENT B0 ;  /* 0x0000000000007941 */ /* 0x000fea0003800200 */
.L_x_61:
[----:B------:R-:W-:Y:S01]  /*06b0*/  STG.E.64 desc[UR4][R26.64+0x8], R2 ;  /* 0x000008021a007986 */ /* 0x000fe2000c101b04 */
[----:B------:R-:W-:Y:S05]  /*06c0*/  EXIT ;  /* 0x000000000000794d */ /* 0x000fea0003800000 */
        .weak           $__internal_3_$__cuda_sm20_div_rn_f64_full
        .type           $__internal_3_$__cuda_sm20_div_rn_f64_full,@function
        .size           $__internal_3_$__cuda_sm20_div_rn_f64_full,(.L_x_78 - $__internal_3_$__cuda_sm20_div_rn_f64_full)
$__internal_3_$__cuda_sm20_div_rn_f64_full:
[C---:B------:R-:W-:Y:S01]  /*06d0*/  FSETP.GEU.AND P0, PT, |R9|.reuse, 1.469367938527859385e-39, PT ;  /* 0x001000000900780b */ /* 0x040fe20003f0e200 */
[----:B------:R-:W-:Y:S01]  /*06e0*/  IMAD.MOV.U32 R13, RZ, RZ, R5 ;  /* 0x000000ffff0d7224 */ /* 0x000fe200078e0005 */
[C---:B------:R-:W-:Y:S01]  /*06f0*/  LOP3.LUT R6, R9.reuse, 0x800fffff, RZ, 0xc0, !PT ;  /* 0x800fffff09067812 */ /* 0x040fe200078ec0ff */
[----:B------:R-:W-:Y:S01]  /*0700*/  IMAD.MOV.U32 R12, RZ, RZ, R14 ;  /* 0x000000ffff0c7224 */ /* 0x000fe200078e000e */
[----:B------:R-:W-:Y:S01]  /*0710*/  LOP3.LUT R29, R9, 0x7ff00000, RZ, 0xc0, !PT ;  /* 0x7ff00000091d7812 */ /* 0x000fe200078ec0ff */
[----:B------:R-:W-:Y:S01]  /*0720*/  IMAD.MOV.U32 R14, RZ, RZ, 0x1 ;  /* 0x00000001ff0e7424 */ /* 0x000fe200078e00ff */
[----:B------:R-:W-:Y:S01]  /*0730*/  LOP3.LUT R7, R6, 0x3ff00000, RZ, 0xfc, !PT ;  /* 0x3ff0000006077812 */ /* 0x000fe200078efcff */
[----:B------:R-:W-:Y:S01]  /*0740*/  IMAD.MOV.U32 R28, RZ, RZ, 0x1ca00000 ;  /* 0x1ca00000ff1c7424 */ /* 0x000fe200078e00ff */
[----:B------:R-:W-:Y:S01]  /*0750*/  MOV R6, R8 ;  /* 0x0000000800067202 */ /* 0x000fe20000000f00 */
[----:B------:R-:W-:Y:S01]  /*0760*/  BSSY.RECONVERGENT B1, `(.L_x_63) ;  /* 0x0000050000017945 */ /* 0x000fe20003800200 */
[----:B------:R-:W-:-:S02]  /*0770*/  FSETP.GEU.AND P2, PT, |R13|, 1.469367938527859385e-39, PT ;  /* 0x001000000d00780b */ /* 0x000fc40003f4e200 */
[----:B------:R-:W-:Y:S01]  /*0780*/  LOP3.LUT R5, R13, 0x7ff00000, RZ, 0xc0, !PT ;  /* 0x7ff000000d057812 */ /* 0x000fe200078ec0ff */
[----:B------:R-:W-:-:S03]  /*0790*/  @!P0 DMUL R6, R8, 8.98846567431157953865e+307 ;  /* 0x7fe0000008068828 */ /* 0x000fc60000000000 */
[----:B------:R-:W-:-:S03]  /*07a0*/  ISETP.GE.U32.AND P1, PT, R5, R29, PT ;  /* 0x0000001d0500720c */ /* 0x000fc60003f26070 */
[----:B------:R-:W0:Y:S04]  /*07b0*/  MUFU.RCP64H R15, R7 ;  /* 0x00000007000f7308 */ /* 0x000e280000001800 */
[----:B------:R-:W-:Y:S02]  /*07c0*/  @!P2 LOP3.LUT R16, R9, 0x7ff00000, RZ, 0xc0, !PT ;  /* 0x7ff000000910a812 */ /* 0x000fe400078ec0ff */
[----:B------:R-:W-:Y:S02]  /*07d0*/  @!P0 LOP3.LUT R29, R7, 0x7ff00000, RZ, 0xc0, !PT ;  /* 0x7ff00000071d8812 */ /* 0x000fe400078ec0ff */
[----:B------:R-:W-:-:S04]  /*07e0*/  @!P2 ISETP.GE.U32.AND P3, PT, R5, R16, PT ;  /* 0x000000100500a20c */ /* 0x000fc80003f66070 */
[----:B------:R-:W-:-:S04]  /*07f0*/  @!P2 SEL R17, R28, 0x63400000, !P3 ;  /* 0x634000001c11a807 */ /* 0x000fc80005800000 */
[----:B------:R-:W-:Y:S01]  /*0800*/  @!P2 LOP3.LUT R24, R17, 0x80000000, R13, 0xf8, !PT ;  /* 0x800000001118a812 */ /* 0x000fe200078ef80d */
[----:B0-----:R-:W-:-:S03]  /*0810*/  DFMA R18, R14, -R6, 1 ;  /* 0x3ff000000e12742b */ /* 0x001fc60000000806 */
[----:B------:R-:W-:Y:S01]  /*0820*/  @!P2 LOP3.LUT R25, R24, 0x100000, RZ, 0xfc, !PT ;  /* 0x001000001819a812 */ /* 0x000fe200078efcff */
[----:B------:R-:W-:-:S04]  /*0830*/  @!P2 IMAD.MOV.U32 R24, RZ, RZ, RZ ;  /* 0x000000ffff18a224 */ /* 0x000fc800078e00ff */
[----:B------:R-:W-:-:S08]  /*0840*/  DFMA R18, R18, R18, R18 ;  /* 0x000000121212722b */ /* 0x000fd00000000012 */
[----:B------:R-:W-:Y:S01]  /*0850*/  DFMA R18, R14, R18, R14 ;  /* 0x000000120e12722b */ /* 0x000fe2000000000e */
[----:B------:R-:W-:Y:S01]  /*0860*/  SEL R15, R28, 0x63400000, !P1 ;  /* 0x634000001c0f7807 */ /* 0x000fe20004800000 */
[----:B------:R-:W-:-:S03]  /*0870*/  IMAD.MOV.U32 R14, RZ, RZ, R12 ;  /* 0x000000ffff0e7224 */ /* 0x000fc600078e000c */
[----:B------:R-:W-:-:S03]  /*0880*/  LOP3.LUT R15, R15, 0x800fffff, R13, 0xf8, !PT ;  /* 0x800fffff0f0f7812 */ /* 0x000fc600078ef80d */
[----:B------:R-:W-:-:S03]  /*0890*/  DFMA R16, R18, -R6, 1 ;  /* 0x3ff000001210742b */ /* 0x000fc60000000806 */
[----:B------:R-:W-:-:S05]  /*08a0*/  @!P2 DFMA R14, R14, 2, -R24 ;  /* 0x400000000e0ea82b */ /* 0x000fca0000000818 */
[----:B------:R-:W-:-:S08]  /*08b0*/  DFMA R16, R18, R16, R18 ;  /* 0x000000101210722b */ /* 0x000fd00000000012 */
[----:B------:R-:W-:-:S08]  /*08c0*/  DMUL R18, R16, R14 ;  /* 0x0000000e10127228 */ /* 0x000fd00000000000 */
[----:B------:R-:W-:-:S08]  /*08d0*/  DFMA R24, R18, -R6, R14 ;  /* 0x800000061218722b */ /* 0x000fd0000000000e */
[----:B------:R-:W-:Y:S01]  /*08e0*/  DFMA R24, R16, R24, R18 ;  /* 0x000000181018722b */ /* 0x000fe20000000012 */
[----:B------:R-:W-:Y:S01]  /*08f0*/  IMAD.MOV.U32 R18, RZ, RZ, R5 ;  /* 0x000000ffff127224 */ /* 0x000fe200078e0005 */
[----:B------:R-:W-:-:S05]  /*0900*/  @!P2 LOP3.LUT R18, R15, 0x7ff00000, RZ, 0xc0, !PT ;  /* 0x7ff000000f12a812 */ /* 0x000fca00078ec0ff */
[----:B------:R-:W-:-:S05]  /*0910*/  VIADD R16, R18, 0xffffffff ;  /* 0xffffffff12107836 */ /* 0x000fca0000000000 */
[----:B------:R-:W-:Y:S02]  /*0920*/  ISETP.GT.U32.AND P0, PT, R16, 0x7feffffe, PT ;  /* 0x7feffffe1000780c */ /* 0x000fe40003f04070 */
[----:B------:R-:W-:-:S04]  /*0930*/  IADD3 R16, PT, PT, R29, -0x1, RZ ;  /* 0xffffffff1d107810 */ /* 0x000fc80007ffe0ff */
[----:B------:R-:W-:-:S13]  /*0940*/  ISETP.GT.U32.OR P0, PT, R16, 0x7feffffe, P0 ;  /* 0x7feffffe1000780c */ /* 0x000fda0000704470 */
[----:B------:R-:W-:Y:S05]  /*0950*/  @P0 BRA `(.L_x_64) ;  /* 0x00000000006c0947 */ /* 0x000fea0003800000 */
[----:B------:R-:W-:-:S04]  /*0960*/  LOP3.LUT R16, R9, 0x7ff00000, RZ, 0xc0, !PT ;  /* 0x7ff0000009107812 */ /* 0x000fc800078ec0ff */
[CC--:B------:R-:W-:Y:S02]  /*0970*/  VIADDMNMX R12, R5.reuse, -R16.reuse, 0xb9600000, !PT ;  /* 0xb9600000050c7446 */ /* 0x0c0fe40007800910 */
[----:B------:R-:W-:Y:S02]  /*0980*/  ISETP.GE.U32.AND P0, PT, R5, R16, PT ;  /* 0x000000100500720c */ /* 0x000fe40003f06070 */
[----:B------:R-:W-:Y:S01]  /*0990*/  VIMNMX R5, PT, PT, R12, 0x46a00000, PT ;  /* 0x46a000000c057848 */ /* 0x000fe20003fe0100 */
[----:B------:R-:W-:Y:S01]  /*09a0*/  IMAD.MOV.U32 R12, RZ, RZ, RZ ;  /* 0x000000ffff0c7224 */ /* 0x000fe200078e00ff */
[----:B------:R-:W-:-:S05]  /*09b0*/  SEL R28, R28, 0x63400000, !P0 ;  /* 0x634000001c1c7807 */ /* 0x000fca0004000000 */
[----:B------:R-:W-:-:S04]  /*09c0*/  IMAD.IADD R5, R5, 0x1, -R28 ;  /* 0x0000000105057824 */ /* 0x000fc800078e0a1c */
        /* <DEDUP_REMOVED lines=18> */
[----:B------:R-:W-:Y:S01]  /*0af0*/  FSEL R17, R9, R17, !P0 ;  /* 0x0000001109117208 */ /* 0x000fe20004000000 */
[----:B------:R-:W-:Y:S06]  /*0b00*/  BRA `(.L_x_65) ;  /* 0x0000000000547947 */ /* 0x000fec0003800000 */
.L_x_64:
        /* <DEDUP_REMOVED lines=16> */
.L_x_67:
[----:B------:R-:W-:Y:S01]  /*0c10*/  LOP3.LUT R17, R9, 0x80000, RZ, 0xfc, !PT ;  /* 0x0008000009117812 */ /* 0x000fe200078efcff */
[----:B------:R-:W-:Y:S01]  /*0c20*/  IMAD.MOV.U32 R16, RZ, RZ, R8 ;  /* 0x000000ffff107224 */ /* 0x000fe200078e0008 */
[----:B------:R-:W-:Y:S06]  /*0c30*/  BRA `(.L_x_65) ;  /* 0x0000000000087947 */ /* 0x000fec0003800000 */
.L_x_66:
[----:B------:R-:W-:Y:S01]  /*0c40*/  LOP3.LUT R17, R13, 0x80000, RZ, 0xfc, !PT ;  /* 0x000800000d117812 */ /* 0x000fe200078efcff */
[----:B------:R-:W-:-:S07]  /*0c50*/  IMAD.MOV.U32 R16, RZ, RZ, R12 ;  /* 0x000000ffff107224 */ /* 0x000fce00078e000c */
.L_x_65:
[----:B------:R-:W-:Y:S05]  /*0c60*/  BSYNC.RECONVERGENT B1 ;  /* 0x0000000000017941 */ /* 0x000fea0003800200 */
.L_x_63:
[----:B------:R-:W-:-:S04]  /*0c70*/  IMAD.MOV.U32 R5, RZ, RZ, 0x0 ;  /* 0x00000000ff057424 */ /* 0x000fc800078e00ff */
[----:B------:R-:W-:Y:S05]  /*0c80*/  RET.REL.NODEC R4 `(_Z5errorP7double2S0_S0_S0_S0_S0_S0_S0_S0_dddddddd) ;  /* 0xfffffff004dc7950 */ /* 0x000fea0003c3ffff */
.L_x_68:
        /* <DEDUP_REMOVED lines=15> */
.L_x_78:


//--------------------- .text._Z5step6P7double2S0_S0_S0_S0_S0_S0_ddddd --------------------------
	.section	.text._Z5step6P7double2S0_S0_S0_S0_S0_S0_ddddd,"ax",@progbits
	.align	128
        .global         _Z5step6P7double2S0_S0_S0_S0_S0_S0_ddddd
        .type           _Z5step6P7double2S0_S0_S0_S0_S0_S0_ddddd,@function
        .size           _Z5step6P7double2S0_S0_S0_S0_S0_S0_ddddd,(.L_x_83 - _Z5step6P7double2S0_S0_S0_S0_S0_S0_ddddd)
        .other          _Z5step6P7double2S0_S0_S0_S0_S0_S0_ddddd,@"STO_CUDA_ENTRY STV_DEFAULT"
_Z5step6P7double2S0_S0_S0_S0_S0_S0_ddddd:
.text._Z5step6P7double2S0_S0_S0_S0_S0_S0_ddddd:
        /* <DEDUP_REMOVED lines=8> */
[----:B------:R-:W5:Y:S08]  /*0080*/  LDC.64 R8, c[0x0][0x388] ;  /* 0x0000e200ff087b82 */ /* 0x000f700000000a00 */
[----:B------:R-:W2:Y:S01]  /*0090*/  LDC.64 R12, c[0x0][0x390] ;  /* 0x0000e400ff0c7b82 */ /* 0x000ea20000000a00 */
[----:B0-----:R-:W-:-:S07]  /*00a0*/  IMAD R0, R0, UR6, R3 ;  /* 0x0000000600007c24 */ /* 0x001fce000f8e0203 */
[----:B------:R-:W0:Y:S01]  /*00b0*/  LDC.64 R16, c[0x0][0x398] ;  /* 0x0000e600ff107b82 */ /* 0x000e220000000a00 */
[----:B----4-:R-:W-:-:S06]  /*00c0*/  IMAD.WIDE R4, R0, 0x10, R4 ;  /* 0x0000001000047825 */ /* 0x010fcc00078e0204 */
[----:B-1----:R-:W4:Y:S01]  /*00d0*/  LDG.E.128 R4, desc[UR4][R4.64] ;  /* 0x0000000404047981 */ /* 0x002f22000c1e1d00 */
[C---:B-----5:R-:W-:Y:S01]  /*00e0*/  IMAD.WIDE R8, R0.reuse, 0x10, R8 ;  /* 0x0000001000087825 */ /* 0x060fe200078e0208 */
[----:B------:R-:W1:Y:S05]  /*00f0*/  LDC.64 R20, c[0x0][0x3a0] ;  /* 0x0000e800ff147b82 */ /* 0x000e6a0000000a00 */
[----:B------:R-:W4:Y:S01]  /*0100*/  LDG.E.128 R8, desc[UR4][R8.64] ;  /* 0x0000000408087981 */ /* 0x000f22000c1e1d00 */
[C---:B--2---:R-:W-:Y:S02]  /*0110*/  IMAD.WIDE R12, R0.reuse, 0x10, R12 ;  /* 0x00000010000c7825 */ /* 0x044fe400078e020c */
[----:B------:R-:W2:Y:S04]  /*0120*/  LDC.64 R24, c[0x0][0x3a8] ;  /* 0x0000ea00ff187b82 */ /* 0x000ea80000000a00 */
[----:B------:R-:W5:Y:S01]  /*0130*/  LDG.E.128 R12, desc[UR4][R12.64] ;  /* 0x000000040c0c7981 */ /* 0x000f62000c1e1d00 */
[----:B0-----:R-:W-:-:S03]  /*0140*/  IMAD.WIDE R16, R0, 0x10, R16 ;  /* 0x0000001000107825 */ /* 0x001fc600078e0210 */
[----:B------:R-:W4:Y:S03]  /*0150*/  LDC.64 R2, c[0x0][0x3b8] ;  /* 0x0000ee00ff027b82 */ /* 0x000f260000000a00 */
[----:B------:R-:W3:Y:S01]  /*0160*/  LDG.E.128 R16, desc[UR4][R16.64] ;  /* 0x0000000410107981 */ /* 0x000ee2000c1e1d00 */
[----:B-1----:R-:W-:-:S06]  /*0170*/  IMAD.WIDE R20, R0, 0x10, R20 ;  /* 0x0000001000147825 */ /* 0x002fcc00078e0214 */
[----:B------:R-:W3:Y:S01]  /*0180*/  LDG.E.128 R20, desc[UR4][R20.64] ;  /* 0x0000000414147981 */ /* 0x000ee2000c1e1d00 */
[----:B--2---:R-:W-:-:S06]  /*0190*/  IMAD.WIDE R24, R0, 0x10, R24 ;  /* 0x0000001000187825 */ /* 0x004fcc00078e0218 */
[----:B------:R-:W2:Y:S01]  /*01a0*/  LDG.E.128 R24, desc[UR4][R24.64] ;  /* 0x0000000418187981 */ /* 0x000ea2000c1e1d00 */
[-C--:B----4-:R-:W-:Y:S02]  /*01b0*/  DFMA R4, R8, R2.reuse, R4 ;  /* 0x000000020804722b */ /* 0x090fe40000000004 */
[----:B------:R-:W-:Y:S01]  /*01c0*/  DFMA R6, R10, R2, R6 ;  /* 0x000000020a06722b */ /* 0x000fe20000000006 */
[----:B------:R-:W0:Y:S05]  /*01d0*/  LDC.64 R2, c[0x0][0x3b0] ;  /* 0x0000ec00ff027b82 */ /* 0x000e2a0000000a00 */
[----:B-----5:R-:W-:Y:S02]  /*01e0*/  DFMA R4, R12, UR8, R4 ;  /* 0x000000080c047c2b */ /* 0x020fe40008000004 */
[----:B------:R-:W-:-:S06]  /*01f0*/  DFMA R6, R14, UR8, R6 ;  /* 0x000000080e067c2b */ /* 0x000fcc0008000006 */
[----:B---3--:R-:W-:Y:S02]  /*0200*/  DFMA R4, R16, UR10, R4 ;  /* 0x0000000a10047c2b */ /* 0x008fe40008000004 */
[----:B------:R-:W-:-:S06]  /*0210*/  DFMA R6, R18, UR10, R6 ;  /* 0x0000000a12067c2b */ /* 0x000fcc0008000006 */
[----:B------:R-:W-:Y:S02]  /*0220*/  DFMA R4, R20, UR12, R4 ;  /* 0x0000000c14047c2b */ /* 0x000fe40008000004 */
[----:B------:R-:W-:Y:S01]  /*0230*/  DFMA R6, R22, UR12, R6 ;  /* 0x0000000c16067c2b */ /* 0x000fe20008000006 */
[----:B0-----:R-:W-:-:S05]  /*0240*/  IMAD.WIDE R2, R0, 0x10, R2 ;  /* 0x0000001000027825 */ /* 0x001fca00078e0202 */
[----:B--2---:R-:W-:Y:S02]  /*0250*/  DFMA R24, R24, UR14, R4 ;  /* 0x0000000e18187c2b */ /* 0x004fe40008000004 */
[----:B------:R-:W-:-:S07]  /*0260*/  DFMA R26, R26, UR14, R6 ;  /* 0x0000000e1a1a7c2b */ /* 0x000fce0008000006 */
[----:B------:R-:W-:Y:S01]  /*0270*/  STG.E.128 desc[UR4][R2.64], R24 ;  /* 0x0000001802007986 */ /* 0x000fe2000c101d04 */
[----:B------:R-:W-:Y:S05]  /*0280*/  EXIT ;  /* 0x000000000000794d */ /* 0x000fea0003800000 */
.L_x_69:
        /* <DEDUP_REMOVED lines=15> */
.L_x_83:


//--------------------- .text._Z5step5P7double2S0_S0_S0_S0_S0_dddd --------------------------
	.section	.text._Z5step5P7double2S0_S0_S0_S0_S0_dddd,"ax",@progbits
	.align	128
        .global         _Z5step5P7double2S0_S0_S0_S0_S0_dddd
        .type           _Z5step5P7double2S0_S0_S0_S0_S0_dddd,@function
        .size           _Z5step5P7double2S0_S0_S0_S0_S0_dddd,(.L_x_84 - _Z5step5P7double2S0_S0_S0_S0_S0_dddd)
        .other          _Z5step5P7double2S0_S0_S0_S0_S0_dddd,@"STO_CUDA_ENTRY STV_DEFAULT"
_Z5step5P7double2S0_S0_S0_S0_S0_dddd:
.text._Z5step5P7double2S0_S0_S0_S0_S0_dddd:
        /* <DEDUP_REMOVED lines=14> */
[----:B------:R-:W1:Y:S01]  /*00e0*/  LDC.64 R2, c[0x0][0x3a0] ;  /* 0x0000e800ff027b82 */ /* 0x000e620000000a00 */
[----:B-----5:R-:W-:-:S06]  /*00f0*/  IMAD.WIDE R8, R0, 0x10, R8 ;  /* 0x0000001000087825 */ /* 0x020fcc00078e0208 */
[----:B------:R-:W4:Y:S01]  /*0100*/  LDG.E.128 R8, desc[UR4][R8.64] ;  /* 0x0000000408087981 */ /* 0x000f22000c1e1d00 */
[----:B--2---:R-:W-:-:S06]  /*0110*/  IMAD.WIDE R12, R0, 0x10, R12 ;  /* 0x00000010000c7825 */ /* 0x004fcc00078e020c */
[----:B------:R-:W2:Y:S01]  /*0120*/  LDG.E.128 R12, desc[UR4][R12.64] ;  /* 0x000000040c0c7981 */ /* 0x000ea2000c1e1d00 */
[----:B0-----:R-:W-:-:S06]  /*0130*/  IMAD.WIDE R16, R0, 0x10, R16 ;  /* 0x0000001000107825 */ /* 0x001fcc00078e0210 */
[----:B------:R-:W3:Y:S01]  /*0140*/  LDG.E.128 R16, desc[UR4][R16.64] ;  /* 0x0000000410107981 */ /* 0x000ee2000c1e1d00 */
[C---:B-1----:R-:W-:Y:S02]  /*0150*/  IMAD.WIDE R20, R0.reuse, 0x10, R2 ;  /* 0x0000001000147825 */ /* 0x042fe400078e0202 */
[----:B------:R-:W0:Y:S04]  /*0160*/  LDC.64 R2, c[0x0][0x3a8] ;  /* 0x0000ea00ff027b82 */ /* 0x000e280000000a00 */
[----:B------:R-:W5:Y:S01]  /*0170*/  LDG.E.128 R20, desc[UR4][R20.64] ;  /* 0x0000000414147981 */ /* 0x000f62000c1e1d00 */
[----:B0-----:R-:W-:Y:S01]  /*0180*/  IMAD.WIDE R2, R0, 0x10, R2 ;  /* 0x0000001000027825 */ /* 0x001fe200078e0202 */
[----:B----4-:R-:W-:Y:S02]  /*0190*/  DFMA R24, R8, UR8, R4 ;  /* 0x0000000808187c2b */ /* 0x010fe40008000004 */
[----:B------:R-:W-:-:S06]  /*01a0*/  DFMA R6, R10, UR8, R6 ;  /* 0x000000080a067c2b */ /* 0x000fcc0008000006 */
[----:B--2---:R-:W-:Y:S02]  /*01b0*/  DFMA R24, R12, UR10, R24 ;  /* 0x0000000a0c187c2b */ /* 0x004fe40008000018 */
[----:B------:R-:W-:-:S06]  /*01c0*/  DFMA R6, R14, UR10, R6 ;  /* 0x0000000a0e067c2b */ /* 0x000fcc0008000006 */
[----:B---3--:R-:W-:Y:S02]  /*01d0*/  DFMA R24, R16, UR12, R24 ;  /* 0x0000000c10187c2b */ /* 0x008fe40008000018 */
[----:B------:R-:W-:-:S06]  /*01e0*/  DFMA R6, R18, UR12, R6 ;  /* 0x0000000c12067c2b */ /* 0x000fcc0008000006 */
[----:B-----5:R-:W-:Y:S02]  /*01f0*/  DFMA R24, R20, UR14, R24 ;  /* 0x0000000e14187c2b */ /* 0x020fe40008000018 */
[----:B------:R-:W-:-:S07]  /*0200*/  DFMA R26, R22, UR14, R6 ;  /* 0x0000000e161a7c2b */ /* 0x000fce0008000006 */
[----:B------:R-:W-:Y:S01]  /*0210*/  STG.E.128 desc[UR4][R2.64], R24 ;  /* 0x0000001802007986 */ /* 0x000fe2000c101d04 */
[----:B------:R-:W-:Y:S05]  /*0220*/  EXIT ;  /* 0x000000000000794d */ /* 0x000fea0003800000 */
.L_x_70:
        /* <DEDUP_REMOVED lines=13> */
.L_x_84:


//--------------------- .text._Z5step4P7double2S0_S0_S0_S0_ddd --------------------------
	.section	.text._Z5step4P7double2S0_S0_S0_S0_ddd,"ax",@progbits
	.align	128
        .global         _Z5step4P7double2S0_S0_S0_S0_ddd
        .type           _Z5step4P7double2S0_S0_S0_S0_ddd,@function
        .size           _Z5step4P7double2S0_S0_S0_S0_ddd,(.L_x_85 - _Z5step4P7double2S0_S0_S0_S0_ddd)
        .other          _Z5step4P7double2S0_S0_S0_S0_ddd,@"STO_CUDA_ENTRY STV_DEFAULT"
_Z5step4P7double2S0_S0_S0_S0_ddd:
.text._Z5step4P7double2S0_S0_S0_S0_ddd:
[----:B------:R-:W-:Y:S01]  /*0000*/  LDC R1, c[0x0][0x37c] ;  /* 0x0000df00ff017b82 */ /* 0x000fe20000000800 */
[----:B------:R-:W0:Y:S07]  /*0010*/  S2R R7, SR_TID.X ;  /* 0x0000000000077919 */ /* 0x000e2e0000002100 */
[----:B------:R-:W0:Y:S01]  /*0020*/  S2UR UR6, SR_CTAID.X ;  /* 0x00000000000679c3 */ /* 0x000e220000002500 */
[----:B------:R-:W1:Y:S01]  /*0030*/  LDCU.64 UR4, c[0x0][0x358] ;  /* 0x00006b00ff0477ac */ /* 0x000e620008000a00 */
[----:B------:R-:W2:Y:S06]  /*0040*/  LDCU.128 UR8, c[0x0][0x3b0] ;  /* 0x00007600ff0877ac */ /* 0x000eac0008000c00 */
[----:B------:R-:W0:Y:S08]  /*0050*/  LDC R0, c[0x0][0x360] ;  /* 0x0000d800ff007b82 */ /* 0x000e300000000800 */
[----:B------:R-:W3:Y:S08]  /*0060*/  LDC.64 R4, c[0x0][0x380] ;  /* 0x0000e000ff047b82 */ /* 0x000ef00000000a00 */
[----:B------:R-:W4:Y:S08]  /*0070*/  LDC.64 R8, c[0x0][0x388] ;  /* 0x0000e200ff087b82 */ /* 0x000f300000000a00 */
[----:B------:R-:W5:Y:S01]  /*0080*/  LDC.64 R12, c[0x0][0x390] ;  /* 0x0000e400ff0c7b82 */ /* 0x000f620000000a00 */
[----:B0-----:R-:W-:-:S07]  /*0090*/  IMAD R0, R0, UR6, R7 ;  /* 0x0000000600007c24 */ /* 0x001fce000f8e0207 */
[----:B------:R-:W0:Y:S01]  /*00a0*/  LDC.64 R2, c[0x0][0x398] ;  /* 0x0000e600ff027b82 */ /* 0x000e220000000a00 */
[----:B---3--:R-:W-:-:S06]  /*00b0*/  IMAD.WIDE R4, R0, 0x10, R4 ;  /* 0x0000001000047825 */ /* 0x008fcc00078e0204 */
[----:B-1----:R-:W3:Y:S01]  /*00c0*/  LDG.E.128 R4, desc[UR4][R4.64] ;  /* 0x0000000404047981 */ /* 0x002ee2000c1e1d00 */
[C---:B----4-:R-:W-:Y:S01]  /*00d0*/  IMAD.WIDE R8, R0.reuse, 0x10, R8 ;  /* 0x0000001000087825 */ /* 0x050fe200078e0208 */
[----:B------:R-:W3:Y:S05]  /*00e0*/  LDC.64 R22, c[0x0][0x3a8] ;  /* 0x0000ea00ff167b82 */ /* 0x000eea0000000a00 */
[----:B------:R-:W3:Y:S01]  /*00f0*/  LDG.E.128 R8, desc[UR4][R8.64] ;  /* 0x0000000408087981 */ /* 0x000ee2000c1e1d00 */
[----:B-----5:R-:W-:-:S06]  /*0100*/  IMAD.WIDE R12, R0, 0x10, R12 ;  /* 0x00000010000c7825 */ /* 0x020fcc00078e020c */
[----:B------:R-:W2:Y:S01]  /*0110*/  LDG.E.128 R12, desc[UR4][R12.64] ;  /* 0x000000040c0c7981 */ /* 0x000ea2000c1e1d00 */
[C---:B0-----:R-:W-:Y:S02]  /*0120*/  IMAD.WIDE R16, R0.reuse, 0x10, R2 ;  /* 0x0000001000107825 */ /* 0x041fe400078e0202 */
[----:B------:R-:W0:Y:S04]  /*0130*/  LDC.64 R2, c[0x0][0x3a0] ;  /* 0x0000e800ff027b82 */ /* 0x000e280000000a00 */
[----:B------:R-:W4:Y:S01]  /*0140*/  LDG.E.128 R16, desc[UR4][R16.64] ;  /* 0x0000000410107981 */ /* 0x000f22000c1e1d00 */
[----:B0-----:R-:W-:Y:S01]  /*0150*/  IMAD.WIDE R2, R0, 0x10, R2 ;  /* 0x0000001000027825 */ /* 0x001fe200078e0202 */
[-C--:B---3--:R-:W-:Y:S02]  /*0160*/  DFMA R20, R8, R22.reuse, R4 ;  /* 0x000000160814722b */ /* 0x088fe40000000004 */
[----:B------:R-:W-:-:S06]  /*0170*/  DFMA R6, R10, R22, R6 ;  /* 0x000000160a06722b */ /* 0x000fcc0000000006 */
[----:B--2---:R-:W-:Y:S02]  /*0180*/  DFMA R20, R12, UR8, R20 ;  /* 0x000000080c147c2b */ /* 0x004fe40008000014 */
[----:B------:R-:W-:-:S06]  /*0190*/  DFMA R6, R14, UR8, R6 ;  /* 0x000000080e067c2b */ /* 0x000fcc0008000006 */
[----:B----4-:R-:W-:Y:S02]  /*01a0*/  DFMA R20, R16, UR10, R20 ;  /* 0x0000000a10147c2b */ /* 0x010fe40008000014 */
[----:B------:R-:W-:-:S07]  /*01b0*/  DFMA R22, R18, UR10, R6 ;  /* 0x0000000a12167c2b */ /* 0x000fce0008000006 */
[----:B------:R-:W-:Y:S01]  /*01c0*/  STG.E.128 desc[UR4][R2.64], R20 ;  /* 0x0000001402007986 */ /* 0x000fe2000c101d04 */
[----:B------:R-:W-:Y:S05]  /*01d0*/  EXIT ;  /* 0x000000000000794d */ /* 0x000fea0003800000 */
.L_x_71:
        /* <DEDUP_REMOVED lines=10> */
.L_x_85:


//--------------------- .text._Z5step3P7double2S0_S0_S0_dd --------------------------
	.section	.text._Z5step3P7double2S0_S0_S0_dd,"ax",@progbits
	.align	128
        .global         _Z5step3P7double2S0_S0_S0_dd
        .type           _Z5step3P7double2S0_S0_S0_dd,@function
        .size           _Z5step3P7double2S0_S0_S0_dd,(.L_x_86 - _Z5step3P7double2S0_S0_S0_dd)
        .other          _Z5step3P7double2S0_S0_S0_dd,@"STO_CUDA_ENTRY STV_DEFAULT"
_Z5step3P7double2S0_S0_S0_dd:
.text._Z5step3P7double2S0_S0_S0_dd:
        /* <DEDUP_REMOVED lines=9> */
[----:B0-----:R-:W-:-:S04]  /*0090*/  IMAD R0, R0, UR6, R3 ;  /* 0x0000000600007c24 */ /* 0x001fc8000f8e0203 */
[----:B---3--:R-:W-:-:S03]  /*00a0*/  IMAD.WIDE R4, R0, 0x10, R4 ;  /* 0x0000001000047825 */ /* 0x008fc600078e0204 */
[----:B------:R-:W0:Y:S03]  /*00b0*/  LDC.64 R20, c[0x0][0x398] ;  /* 0x0000e600ff147b82 */ /* 0x000e260000000a00 */
[----:B-1----:R-:W2:Y:S01]  /*00c0*/  LDG.E.128 R4, desc[UR4][R4.64] ;  /* 0x0000000404047981 */ /* 0x002ea2000c1e1d00 */
[----:B----4-:R-:W-:-:S06]  /*00d0*/  IMAD.WIDE R8, R0, 0x10, R8 ;  /* 0x0000001000087825 */ /* 0x010fcc00078e0208 */
[----:B------:R-:W2:Y:S01]  /*00e0*/  LDG.E.128 R8, desc[UR4][R8.64] ;  /* 0x0000000408087981 */ /* 0x000ea2000c1e1d00 */
[----:B-----5:R-:W-:-:S06]  /*00f0*/  IMAD.WIDE R12, R0, 0x10, R12 ;  /* 0x00000010000c7825 */ /* 0x020fcc00078e020c */
[----:B------:R-:W3:Y:S01]  /*0100*/  LDG.E.128 R12, desc[UR4][R12.64] ;  /* 0x000000040c0c7981 */ /* 0x000ee2000c1e1d00 */
[----:B--2---:R-:W-:Y:S02]  /*0110*/  DFMA R2, R8, UR8, R4 ;  /* 0x0000000808027c2b */ /* 0x004fe40008000004 */
[----:B------:R-:W-:-:S06]  /*0120*/  DFMA R6, R10, UR8, R6 ;  /* 0x000000080a067c2b */ /* 0x000fcc0008000006 */
[----:B---3--:R-:W-:Y:S02]  /*0130*/  DFMA R16, R12, UR10, R2 ;  /* 0x0000000a0c107c2b */ /* 0x008fe40008000002 */
[----:B------:R-:W-:Y:S01]  /*0140*/  DFMA R18, R14, UR10, R6 ;  /* 0x0000000a0e127c2b */ /* 0x000fe20008000006 */
[----:B0-----:R-:W-:-:S06]  /*0150*/  IMAD.WIDE R2, R0, 0x10, R20 ;  /* 0x0000001000027825 */ /* 0x001fcc00078e0214 */
[----:B------:R-:W-:Y:S01]  /*0160*/  STG.E.128 desc[UR4][R2.64], R16 ;  /* 0x0000001002007986 */ /* 0x000fe2000c101d04 */
[----:B------:R-:W-:Y:S05]  /*0170*/  EXIT ;  /* 0x000000000000794d */ /* 0x000fea0003800000 */
.L_x_72:
        /* <DEDUP_REMOVED lines=16> */
.L_x_86:


//--------------------- .text._Z16tot_stuartlandauP7double2S0_Pddd --------------------------
	.section	.text._Z16tot_stuartlandauP7double2S0_Pddd,"ax",@progbits
	.align	128
        .global         _Z16tot_stuartlandauP7double2S0_Pddd
        .type           _Z16tot_stuartlandauP7double2S0_Pddd,@function
        .size           _Z16tot_stuartlandauP7double2S0_Pddd,(.L_x_87 - _Z16tot_stuartlandauP7double2S0_Pddd)
        .other          _Z16tot_stuartlandauP7double2S0_Pddd,@"STO_CUDA_ENTRY STV_DEFAULT"
_Z16tot_stuartlandauP7double2S0_Pddd:
.text._Z16tot_stuartlandauP7double2S0_Pddd:
[----:B------:R-:W-:Y:S01]  /*0000*/  LDC R1, c[0x0][0x37c] ;  /* 0x0000df00ff017b82 */ /* 0x000fe20000000800 */
[----:B------:R-:W0:Y:S07]  /*0010*/  S2R R0, SR_TID.X ;  /* 0x0000000000007919 */ /* 0x000e2e0000002100 */
[----:B------:R-:W0:Y:S01]  /*0020*/  S2UR UR6, SR_CTAID.X ;  /* 0x00000000000679c3 */ /* 0x000e220000002500 */
[----:B------:R-:W1:Y:S07]  /*0030*/  LDCU.64 UR4, c[0x0][0x358] ;  /* 0x00006b00ff0477ac */ /* 0x000e6e0008000a00 */
[----:B------:R-:W0:Y:S08]  /*0040*/  LDC R11, c[0x0][0x360] ;  /* 0x0000d800ff0b7b82 */ /* 0x000e300000000800 */
[----:B------:R-:W2:Y:S08]  /*0050*/  LDC.64 R4, c[0x0][0x380] ;  /* 0x0000e000ff047b82 */ /* 0x000eb00000000a00 */
[----:B------:R-:W3:Y:S01]  /*0060*/  LDC.64 R2, c[0x0][0x388] ;  /* 0x0000e200ff027b82 */ /* 0x000ee20000000a00 */
[----:B0-----:R-:W-:-:S07]  /*0070*/  IMAD R11, R11, UR6, R0 ;  /* 0x000000060b0b7c24 */ /* 0x001fce000f8e0200 */
[----:B------:R-:W0:Y:S01]  /*0080*/  LDC.64 R8, c[0x0][0x390] ;  /* 0x0000e400ff087b82 */ /* 0x000e220000000a00 */
[----:B------:R-:W4:Y:S01]  /*0090*/  LDCU.64 UR6, c[0x0][0x3a0] ;  /* 0x00007400ff0677ac */ /* 0x000f220008000a00 */
[----:B--2---:R-:W-:-:S06]  /*00a0*/  IMAD.WIDE R4, R11, 0x10, R4 ;  /* 0x000000100b047825 */ /* 0x004fcc00078e0204 */
[----:B-1----:R-:W2:Y:S01]  /*00b0*/  LDG.E.128 R4, desc[UR4][R4.64] ;  /* 0x0000000404047981 */ /* 0x002ea2000c1e1d00 */
[----:B---3--:R-:W-:-:S05]  /*00c0*/  IMAD.WIDE R2, R11, 0x10, R2 ;  /* 0x000000100b027825 */ /* 0x008fca00078e0202 */
[----:B------:R-:W2:Y:S01]  /*00d0*/  LDG.E.128 R12, desc[UR4][R2.64] ;  /* 0x00000004020c7981 */ /* 0x000ea2000c1e1d00 */
[----:B0-----:R-:W-:Y:S02]  /*00e0*/  IMAD.WIDE R8, R11, 0x8, R8 ;  /* 0x000000080b087825 */ /* 0x001fe400078e0208 */
[----:B------:R-:W0:Y:S04]  /*00f0*/  LDC.64 R10, c[0x0][0x398] ;  /* 0x0000e600ff0a7b82 */ /* 0x000e280000000a00 */
[----:B------:R-:W3:Y:S01]  /*0100*/  LDG.E.64 R8, desc[UR4][R8.64] ;  /* 0x0000000408087981 */ /* 0x000ee2000c1e1b00 */
[----:B--2---:R-:W-:-:S08]  /*0110*/  DMUL R14, R4, R14 ;  /* 0x0000000e040e7228 */ /* 0x004fd00000000000 */
[----:B------:R-:W-:-:S08]  /*0120*/  DFMA R12, R6, R12, -R14 ;  /* 0x0000000c060c722b */ /* 0x000fd0000000080e */
[----:B0-----:R-:W-:Y:S02]  /*0130*/  DMUL R12, R12, R10 ;  /* 0x0000000a0c0c7228 */ /* 0x001fe40000000000 */
[C---:B------:R-:W-:Y:S02]  /*0140*/  DMUL R10, R6.reuse, R6 ;  /* 0x00000006060a7228 */ /* 0x040fe40000000000 */
[----:B---3--:R-:W-:-:S04]  /*0150*/  DMUL R14, R6, R8 ;  /* 0x00000008060e7228 */ /* 0x008fc80000000000 */
[C---:B------:R-:W-:Y:S02]  /*0160*/  DMUL R16, R4.reuse, R12 ;  /* 0x0000000c04107228 */ /* 0x040fe40000000000 */
[----:B------:R-:W-:Y:S02]  /*0170*/  DFMA R10, R4, R4, R10 ;  /* 0x00000004040a722b */ /* 0x000fe4000000000a */
[C---:B------:R-:W-:Y:S02]  /*0180*/  DFMA R14, R6.reuse, R12, -R14 ;  /* 0x0000000c060e722b */ /* 0x040fe4000000080e */
[----:B----4-:R-:W-:Y:S02]  /*0190*/  DMUL R6, R6, UR6 ;  /* 0x0000000606067c28 */ /* 0x010fe40008000000 */
[C---:B------:R-:W-:Y:S02]  /*01a0*/  DFMA R16, R4.reuse, R8, -R16 ;  /* 0x000000080410722b */ /* 0x040fe40000000810 */
[----:B------:R-:W-:-:S02]  /*01b0*/  DMUL R4, R4, UR6 ;  /* 0x0000000604047c28 */ /* 0x000fc40008000000 */
[----:B------:R-:W-:-:S08]  /*01c0*/  DADD R10, -R10, 1 ;  /* 0x3ff000000a0a7429 */ /* 0x000fd00000000100 */
[----:B------:R-:W-:Y:S02]  /*01d0*/  DFMA R4, R4, R10, R14 ;  /* 0x0000000a0404722b */ /* 0x000fe4000000000e */
[----:B------:R-:W-:-:S07]  /*01e0*/  DFMA R6, R10, R6, R16 ;  /* 0x000000060a06722b */ /* 0x000fce0000000010 */
[----:B------:R-:W-:Y:S01]  /*01f0*/  STG.E.128 desc[UR4][R2.64], R4 ;  /* 0x0000000402007986 */ /* 0x000fe2000c101d04 */
[----:B------:R-:W-:Y:S05]  /*0200*/  EXIT ;  /* 0x000000000000794d */ /* 0x000fea0003800000 */
.L_x_73:
        /* <DEDUP_REMOVED lines=15> */
.L_x_87:


//--------------------- .text._Z10tot_2dcgleP7double2S0_Pddd --------------------------
	.section	.text._Z10tot_2dcgleP7double2S0_Pddd,"ax",@progbits
	.align	128
        .global         _Z10tot_2dcgleP7double2S0_Pddd
        .type           _Z10tot_2dcgleP7double2S0_Pddd,@function
        .size           _Z10tot_2dcgleP7double2S0_Pddd,(.L_x_88 - _Z10tot_2dcgleP7double2S0_Pddd)
        .other          _Z10tot_2dcgleP7double2S0_Pddd,@"STO_CUDA_ENTRY STV_DEFAULT"
_Z10tot_2dcgleP7double2S0_Pddd:
.text._Z10tot_2dcgleP7double2S0_Pddd:
[----:B------:R-:W-:Y:S01]  /*0000*/  LDC R1, c[0x0][0x37c] ;  /* 0x0000df00ff017b82 */ /* 0x000fe20000000800 */
[----:B------:R-:W0:Y:S07]  /*0010*/  S2R R0, SR_TID.X ;  /* 0x0000000000007919 */ /* 0x000e2e0000002100 */
[----:B------:R-:W0:Y:S01]  /*0020*/  S2UR UR6, SR_CTAID.X ;  /* 0x00000000000679c3 */ /* 0x000e220000002500 */
[----:B------:R-:W1:Y:S07]  /*0030*/  LDCU.64 UR4, c[0x0][0x358] ;  /* 0x00006b00ff0477ac */ /* 0x000e6e0008000a00 */
[----:B------:R-:W0:Y:S08]  /*0040*/  LDC R13, c[0x0][0x360] ;  /* 0x0000d800ff0d7b82 */ /* 0x000e300000000800 */
[----:B------:R-:W2:Y:S08]  /*0050*/  LDC.64 R8, c[0x0][0x380] ;  /* 0x0000e000ff087b82 */ /* 0x000eb00000000a00 */
[----:B------:R-:W3:Y:S08]  /*0060*/  LDC.64 R2, c[0x0][0x388] ;  /* 0x0000e200ff027b82 */ /* 0x000ef00000000a00 */
[----:B------:R-:W4:Y:S01]  /*0070*/  LDC.64 R14, c[0x0][0x390] ;  /* 0x0000e400ff0e7b82 */ /* 0x000f220000000a00 */
[----:B0-----:R-:W-:Y:S01]  /*0080*/  IMAD R13, R13, UR6, R0 ;  /* 0x000000060d0d7c24 */ /* 0x001fe2000f8e0200 */
[----:B------:R-:W0:Y:S03]  /*0090*/  LDCU.64 UR6, c[0x0][0x3a0] ;  /* 0x00007400ff0677ac */ /* 0x000e260008000a00 */
[----:B--2---:R-:W-:-:S03]  /*00a0*/  IMAD.WIDE R8, R13, 0x10, R8 ;  /* 0x000000100d087825 */ /* 0x004fc600078e0208 */
[----:B------:R-:W2:Y:S03]  /*00b0*/  LDC.64 R18, c[0x0][0x398] ;  /* 0x0000e600ff127b82 */ /* 0x000ea60000000a00 */
[----:B-1----:R-:W5:Y:S01]  /*00c0*/  LDG.E.128 R8, desc[UR4][R8.64] ;  /* 0x0000000408087981 */ /* 0x002f62000c1e1d00 */
[----:B---3--:R-:W-:-:S05]  /*00d0*/  IMAD.WIDE R2, R13, 0x10, R2 ;  /* 0x000000100d027825 */ /* 0x008fca00078e0202 */
[----:B------:R-:W2:Y:S01]  /*00e0*/  LDG.E.128 R4, desc[UR4][R2.64] ;  /* 0x0000000402047981 */ /* 0x000ea2000c1e1d00 */
[----:B----4-:R-:W-:-:S06]  /*00f0*/  IMAD.WIDE R14, R13, 0x8, R14 ;  /* 0x000000080d0e7825 */ /* 0x010fcc00078e020e */
[----:B------:R-:W3:Y:S01]  /*0100*/  LDG.E.64 R14, desc[UR4][R14.64] ;  /* 0x000000040e0e7981 */ /* 0x000ee2000c1e1b00 */
[----:B-----5:R-:W-:Y:S02]  /*0110*/  DMUL R12, R10, R10 ;  /* 0x0000000a0a0c7228 */ /* 0x020fe40000000000 */
[-C--:B--2---:R-:W-:Y:S02]  /*0120*/  DFMA R16, -R6, R18.reuse, R4 ;  /* 0x000000120610722b */ /* 0x084fe40000000104 */
[----:B------:R-:W-:Y:S02]  /*0130*/  DFMA R6, R4, R18, R6 ;  /* 0x000000120406722b */ /* 0x000fe40000000006 */
[----:B0-----:R-:W-:Y:S02]  /*0140*/  DFMA R4, R10, UR6, R8 ;  /* 0x000000060a047c2b */ /* 0x001fe40008000008 */
[C---:B------:R-:W-:Y:S02]  /*0150*/  DFMA R12, R8.reuse, R8, R12 ;  /* 0x00000008080c722b */ /* 0x040fe4000000000c */
[----:B---3--:R-:W-:-:S02]  /*0160*/  DFMA R16, R8, R14, R16 ;  /* 0x0000000e0810722b */ /* 0x008fc40000000010 */
[----:B------:R-:W-:Y:S02]  /*0170*/  DFMA R8, -R8, UR6, R10 ;  /* 0x0000000608087c2b */ /* 0x000fe4000800010a */
[----:B------:R-:W-:-:S04]  /*0180*/  DFMA R6, R10, R14, R6 ;  /* 0x0000000e0a06722b */ /* 0x000fc80000000006 */
[----:B------:R-:W-:-:S04]  /*0190*/  DFMA R4, -R12, R4, R16 ;  /* 0x000000040c04722b */ /* 0x000fc80000000110 */
[----:B------:R-:W-:-:S07]  /*01a0*/  DFMA R6, -R12, R8, R6 ;  /* 0x000000080c06722b */ /* 0x000fce0000000106 */
[----:B------:R-:W-:Y:S01]  /*01b0*/  STG.E.128 desc[UR4][R2.64], R4 ;  /* 0x0000000402007986 */ /* 0x000fe2000c101d04 */
[----:B------:R-:W-:Y:S05]  /*01c0*/  EXIT ;  /* 0x000000000000794d */ /* 0x000fea0003800000 */
.L_x_74:
        /* <DEDUP_REMOVED lines=11> */
.L_x_88:


//--------------------- .nv.shared.reserved.0     --------------------------
	.section	.nv.shared.reserved.0,"aw",@nobits
	.weak		__nv_reservedSMEM_offset_0_alias
	.size		__nv_reservedSMEM_offset_0_alias, 0, 64
	.other		__nv_reservedSMEM_offset_0_alias,@"STO_CUDA_RESERVED_SHARED STV_DEFAULT"
__nv_reservedSMEM_offset_0_alias:
	.zero		0
	.zero		64


//--------------------- .nv.constant0._Z7averageiP7double2S0_Pd --------------------------
	.section	.nv.constant0._Z7averageiP7double2S0_Pd,"a",@progbits
	.sectionflags	@""
	.align	4
.nv.constant0._Z7averageiP7double2S0_Pd:
	.zero		928


//--------------------- .nv.constant0._Z11findchargesiP7double2PiS1_S1_S1_S1_S1_ --------------------------
	.section	.nv.constant0._Z11findchargesiP7double2PiS1_S1_S1_S1_S1_,"a",@progbits
	.sectionflags	@""
	.align	4
.nv.constant0._Z11findchargesiP7double2PiS1_S1_S1_S1_S1_:
	.zero		960


//--------------------- .nv.constant0._Z6acceptP7double2S0_S0_S0_S0_S0_S0_dddddd --------------------------
	.section	.nv.constant0._Z6acceptP7double2S0_S0_S0_S0_S0_S0_dddddd,"a",@progbits
	.sectionflags	@""
	.align	4
.nv.constant0._Z6acceptP7double2S0_S0_S0_S0_S0_S0_dddddd:
	.zero		1000


//--------------------- .nv.constant0._Z5errorP7double2S0_S0_S0_S0_S0_S0_S0_S0_dddddddd --------------------------
	.section	.nv.constant0._Z5errorP7double2S0_S0_S0_S0_S0_S0_S0_S0_dddddddd,"a",@progbits
	.sectionflags	@""
	.align	4
.nv.constant0._Z5errorP7double2S0_S0_S0_S0_S0_S0_S0_S0_dddddddd:
	.zero		1032


//--------------------- .nv.constant0._Z5step6P7double2S0_S0_S0_S0_S0_S0_ddddd --------------------------
	.section	.nv.constant0._Z5step6P7double2S0_S0_S0_S0_S0_S0_ddddd,"a",@progbits
	.sectionflags	@""
	.align	4
.nv.constant0._Z5step6P7double2S0_S0_S0_S0_S0_S0_ddddd:
	.zero		992


//--------------------- .nv.constant0._Z5step5P7double2S0_S0_S0_S0_S0_dddd --------------------------
	.section	.nv.constant0._Z5step5P7double2S0_S0_S0_S0_S0_dddd,"a",@progbits
	.sectionflags	@""
	.align	4
.nv.constant0._Z5step5P7double2S0_S0_S0_S0_S0_dddd:
	.zero		976


//--------------------- .nv.constant0._Z5step4P7double2S0_S0_S0_S0_ddd --------------------------
	.section	.nv.constant0._Z5step4P7double2S0_S0_S0_S0_ddd,"a",@progbits
	.sectionflags	@""
	.align	4
.nv.constant0._Z5step4P7double2S0_S0_S0_S0_ddd:
	.zero		960


//--------------------- .nv.constant0._Z5step3P7double2S0_S0_S0_dd --------------------------
	.section	.nv.constant0._Z5step3P7double2S0_S0_S0_dd,"a",@progbits
	.sectionflags	@""
	.align	4
.nv.constant0._Z5step3P7double2S0_S0_S0_dd:
	.zero		944


//--------------------- .nv.constant0._Z16tot_stuartlandauP7double2S0_Pddd --------------------------
	.section	.nv.constant0._Z16tot_stuartlandauP7double2S0_Pddd,"a",@progbits
	.sectionflags	@""
	.align	4
.nv.constant0._Z16tot_stuartlandauP7double2S0_Pddd:
	.zero		936


//--------------------- .nv.constant0._Z10tot_2dcgleP7double2S0_Pddd --------------------------
	.section	.nv.constant0._Z10tot_2dcgleP7double2S0_Pddd,"a",@progbits
	.sectionflags	@""
	.align	4
.nv.constant0._Z10tot_2dcgleP7double2S0_Pddd:
	.zero		936


//--------------------- SYMBOLS --------------------------

	.type		.nv.reservedSmem.offset0,@object
	.size		.nv.reservedSmem.offset0,0x4
